	.target	sm_100a

	.elftype	@"ET_EXEC"


//--------------------- .note.nv.tkinfo           --------------------------
	.section	.note.nv.tkinfo,"",@"SHT_NOTE"
	.sectionflags	@"SHF_NOTE_NV_TKINFO"
	.tkinfo
        /*0018*/ 	.word	0x00000002
        /*0030*/ 	.string	""
        /*0030*/ 	.string	"ptxas"
        /*0030*/ 	.string	"Cuda compilation tools, release 13.0, V13.0.88"
        /*0030*/ 	.string	"Build cuda_13.0.r13.0/compiler.36424714_0"
        /*0030*/ 	.string	"-arch sm_100a -m 64 "



//--------------------- .note.nv.cuinfo           --------------------------
	.section	.note.nv.cuinfo,"",@"SHT_NOTE"
	.sectionflags	@"SHF_NOTE_NV_CUINFO"
        /*0018*/ 	.short	0x0002
        /*001a*/ 	.short	0x0064
        /*001c*/ 	.short	0x0082
	.zero		2


//--------------------- .nv.info                  --------------------------
	.section	.nv.info,"",@"SHT_CUDA_INFO"
	.align	4


	//----- nvinfo : EIATTR_REGCOUNT
	.align		4
        /*0000*/ 	.byte	0x04, 0x2f
        /*0002*/ 	.short	(.L_19 - .L_18)
	.align		4
.L_18:
        /*0004*/ 	.word	index@(_ZN7cutlass13device_kernelINS_4gemm6kernel13GemmUniversalIN4cute5tupleIJiiiiEEENS1_10collective13CollectiveMmaINS1_35MainloopSm100TmaUmmaWarpSpecializedILi4ELi2ELi4ENS5_IJNS4_1CILi4EEESB_NSA_ILi1EEEEEEEENS5_IJNSA_ILi128EEENSA_ILi256EEESF_EEENS_10bfloat16_tENS5_IJlSC_lEEESI_SJ_NS4_8TiledMMAINS4_8MMA_AtomIJNS4_26SM100_MMA_F16BF16_2x1SM_SSISI_SI_fLi128ELi256ELNS4_4UMMA5MajorE0ELSO_0ELNSN_7ScaleInE0ELSP_0EEEEEENS4_6LayoutINS5_IJSC_SC_SC_EEENS5_IJNSA_ILi0EEESU_SU_EEEEENS5_IJNS4_10UnderscoreESX_SX_EEEEENS4_28SM100_TMA_2SM_LOAD_MULTICASTENS4_14ComposedLayoutINS4_7SwizzleILi3ELi4ELi3EEENS4_18smem_ptr_flag_bitsILi16EEENSS_INS5_IJNSA_ILi8EEENSA_ILi64EEEEEENS5_IJS17_SC_EEEEEEEvNS4_8identityES10_S1B_vS1C_EENS_8epilogue10collective18CollectiveEpilogueINS1E_23Sm100TmaWarpSpecializedILi4ELi2ELi32ELb1ELb0EEEJNS5_IJS17_SG_SF_EEENS5_IJNSS_IS17_SC_EENSS_INS5_IJNSA_ILi32EEENSA_ILi2EEEEEENS5_IJSC_SF_EEEEEEEESI_SJ_SI_SJ_NS1E_6fusion15FusionCallbacksIS1I_NS1R_17LinearCombinationISI_fSI_fLNS_15FloatRoundStyleE2EEES1J_S1Q_JEEENS4_5SM1004TMEM4LOAD26SM100_TMEM_LOAD_32dp32b32xENS4_13SM90_TMA_LOADENS11_INS12_ILi2ELi4ELi3EEES15_NSS_INS5_IJS16_S1L_EEENS5_IJS1L_SC_EEEEEEENS4_39AutoVectorizingCopyWithAssumedAlignmentILi128EEENS4_14SM90_TMA_STOREES26_S28_S28_EEEvvEEEEvNT_6ParamsE)
        /*0008*/ 	.word	0x00000077


	//----- nvinfo : EIATTR_FRAME_SIZE
	.align		4
.L_19:
        /*000c*/ 	.byte	0x04, 0x11
        /*000e*/ 	.short	(.L_21 - .L_20)
	.align		4
.L_20:
        /*0010*/ 	.word	index@($__internal_2_$__cuda_sm10x_tcgen05_guardrail_trap_unallocated_columns_being_dealloced)
        /*0014*/ 	.word	0x00000000


	//----- nvinfo : EIATTR_FRAME_SIZE
	.align		4
.L_21:
        /*0018*/ 	.byte	0x04, 0x11
        /*001a*/ 	.short	(.L_23 - .L_22)
	.align		4
.L_22:
        /*001c*/ 	.word	index@($__internal_1_$__cuda_sm10x_tcgen05_guardrail_trap_phase_invalid_during_alloc)
        /*0020*/ 	.word	0x00000000


	//----- nvinfo : EIATTR_FRAME_SIZE
	.align		4
.L_23:
        /*0024*/ 	.byte	0x04, 0x11
        /*0026*/ 	.short	(.L_25 - .L_24)
	.align		4
.L_24:
        /*0028*/ 	.word	index@($__internal_0_$__cuda_sm10x_tcgen05_guardrail_trap_col_being_dealloced_not_returned_by_alloc)
        /*002c*/ 	.word	0x00000000


	//----- nvinfo : EIATTR_FRAME_SIZE
	.align		4
.L_25:
        /*0030*/ 	.byte	0x04, 0x11
        /*0032*/ 	.short	(.L_27 - .L_26)
	.align		4
.L_26:
        /*0034*/ 	.word	index@(_ZN7cutlass13device_kernelINS_4gemm6kernel13GemmUniversalIN4cute5tupleIJiiiiEEENS1_10collective13CollectiveMmaINS1_35MainloopSm100TmaUmmaWarpSpecializedILi4ELi2ELi4ENS5_IJNS4_1CILi4EEESB_NSA_ILi1EEEEEEEENS5_IJNSA_ILi128EEENSA_ILi256EEESF_EEENS_10bfloat16_tENS5_IJlSC_lEEESI_SJ_NS4_8TiledMMAINS4_8MMA_AtomIJNS4_26SM100_MMA_F16BF16_2x1SM_SSISI_SI_fLi128ELi256ELNS4_4UMMA5MajorE0ELSO_0ELNSN_7ScaleInE0ELSP_0EEEEEENS4_6LayoutINS5_IJSC_SC_SC_EEENS5_IJNSA_ILi0EEESU_SU_EEEEENS5_IJNS4_10UnderscoreESX_SX_EEEEENS4_28SM100_TMA_2SM_LOAD_MULTICASTENS4_14ComposedLayoutINS4_7SwizzleILi3ELi4ELi3EEENS4_18smem_ptr_flag_bitsILi16EEENSS_INS5_IJNSA_ILi8EEENSA_ILi64EEEEEENS5_IJS17_SC_EEEEEEEvNS4_8identityES10_S1B_vS1C_EENS_8epilogue10collective18CollectiveEpilogueINS1E_23Sm100TmaWarpSpecializedILi4ELi2ELi32ELb1ELb0EEEJNS5_IJS17_SG_SF_EEENS5_IJNSS_IS17_SC_EENSS_INS5_IJNSA_ILi32EEENSA_ILi2EEEEEENS5_IJSC_SF_EEEEEEEESI_SJ_SI_SJ_NS1E_6fusion15FusionCallbacksIS1I_NS1R_17LinearCombinationISI_fSI_fLNS_15FloatRoundStyleE2EEES1J_S1Q_JEEENS4_5SM1004TMEM4LOAD26SM100_TMEM_LOAD_32dp32b32xENS4_13SM90_TMA_LOADENS11_INS12_ILi2ELi4ELi3EEES15_NSS_INS5_IJS16_S1L_EEENS5_IJS1L_SC_EEEEEEENS4_39AutoVectorizingCopyWithAssumedAlignmentILi128EEENS4_14SM90_TMA_STOREES26_S28_S28_EEEvvEEEEvNT_6ParamsE)
        /*0038*/ 	.word	0x00000000


	//----- nvinfo : EIATTR_MIN_STACK_SIZE
	.align		4
.L_27:
        /*003c*/ 	.byte	0x04, 0x12
        /*003e*/ 	.short	(.L_29 - .L_28)
	.align		4
.L_28:
        /*0040*/ 	.word	index@(_ZN7cutlass13device_kernelINS_4gemm6kernel13GemmUniversalIN4cute5tupleIJiiiiEEENS1_10collective13CollectiveMmaINS1_35MainloopSm100TmaUmmaWarpSpecializedILi4ELi2ELi4ENS5_IJNS4_1CILi4EEESB_NSA_ILi1EEEEEEEENS5_IJNSA_ILi128EEENSA_ILi256EEESF_EEENS_10bfloat16_tENS5_IJlSC_lEEESI_SJ_NS4_8TiledMMAINS4_8MMA_AtomIJNS4_26SM100_MMA_F16BF16_2x1SM_SSISI_SI_fLi128ELi256ELNS4_4UMMA5MajorE0ELSO_0ELNSN_7ScaleInE0ELSP_0EEEEEENS4_6LayoutINS5_IJSC_SC_SC_EEENS5_IJNSA_ILi0EEESU_SU_EEEEENS5_IJNS4_10UnderscoreESX_SX_EEEEENS4_28SM100_TMA_2SM_LOAD_MULTICASTENS4_14ComposedLayoutINS4_7SwizzleILi3ELi4ELi3EEENS4_18smem_ptr_flag_bitsILi16EEENSS_INS5_IJNSA_ILi8EEENSA_ILi64EEEEEENS5_IJS17_SC_EEEEEEEvNS4_8identityES10_S1B_vS1C_EENS_8epilogue10collective18CollectiveEpilogueINS1E_23Sm100TmaWarpSpecializedILi4ELi2ELi32ELb1ELb0EEEJNS5_IJS17_SG_SF_EEENS5_IJNSS_IS17_SC_EENSS_INS5_IJNSA_ILi32EEENSA_ILi2EEEEEENS5_IJSC_SF_EEEEEEEESI_SJ_SI_SJ_NS1E_6fusion15FusionCallbacksIS1I_NS1R_17LinearCombinationISI_fSI_fLNS_15FloatRoundStyleE2EEES1J_S1Q_JEEENS4_5SM1004TMEM4LOAD26SM100_TMEM_LOAD_32dp32b32xENS4_13SM90_TMA_LOADENS11_INS12_ILi2ELi4ELi3EEES15_NSS_INS5_IJS16_S1L_EEENS5_IJS1L_SC_EEEEEEENS4_39AutoVectorizingCopyWithAssumedAlignmentILi128EEENS4_14SM90_TMA_STOREES26_S28_S28_EEEvvEEEEvNT_6ParamsE)
        /*0044*/ 	.word	0x00000000
.L_29:


//--------------------- .nv.compat                --------------------------
	.section	.nv.compat,"",@"SHT_CUDA_COMPAT_INFO"
	.align	4
        /*0000*/ 	.byte	0x02, 0x09, 0x01, 0x00, 0x02, 0x02, 0x02, 0x00, 0x02, 0x05, 0x05, 0x00, 0x03, 0x07, 0x01, 0x01
        /*0010*/ 	.byte	0x02, 0x03, 0x01, 0x00, 0x02, 0x06, 0x01, 0x00, 0x04, 0x0b, 0x08, 0x00, 0x09, 0x00, 0x00, 0x00
        /*0020*/ 	.byte	0x00, 0x00, 0x00, 0x00


//--------------------- .nv.info._ZN7cutlass13device_kernelINS_4gemm6kernel13GemmUniversalIN4cute5tupleIJiiiiEEENS1_10collective13CollectiveMmaINS1_35MainloopSm100TmaUmmaWarpSpecializedILi4ELi2ELi4ENS5_IJNS4_1CILi4EEESB_NSA_ILi1EEEEEEEENS5_IJNSA_ILi128EEENSA_ILi256EEESF_EEENS_10bfloat16_tENS5_IJlSC_lEEESI_SJ_NS4_8TiledMMAINS4_8MMA_AtomIJNS4_26SM100_MMA_F16BF16_2x1SM_SSISI_SI_fLi128ELi256ELNS4_4UMMA5MajorE0ELSO_0ELNSN_7ScaleInE0ELSP_0EEEEEENS4_6LayoutINS5_IJSC_SC_SC_EEENS5_IJNSA_ILi0EEESU_SU_EEEEENS5_IJNS4_10UnderscoreESX_SX_EEEEENS4_28SM100_TMA_2SM_LOAD_MULTICASTENS4_14ComposedLayoutINS4_7SwizzleILi3ELi4ELi3EEENS4_18smem_ptr_flag_bitsILi16EEENSS_INS5_IJNSA_ILi8EEENSA_ILi64EEEEEENS5_IJS17_SC_EEEEEEEvNS4_8identityES10_S1B_vS1C_EENS_8epilogue10collective18CollectiveEpilogueINS1E_23Sm100TmaWarpSpecializedILi4ELi2ELi32ELb1ELb0EEEJNS5_IJS17_SG_SF_EEENS5_IJNSS_IS17_SC_EENSS_INS5_IJNSA_ILi32EEENSA_ILi2EEEEEENS5_IJSC_SF_EEEEEEEESI_SJ_SI_SJ_NS1E_6fusion15FusionCallbacksIS1I_NS1R_17LinearCombinationISI_fSI_fLNS_15FloatRoundStyleE2EEES1J_S1Q_JEEENS4_5SM1004TMEM4LOAD26SM100_TMEM_LOAD_32dp32b32xENS4_13SM90_TMA_LOADENS11_INS12_ILi2ELi4ELi3EEES15_NSS_INS5_IJS16_S1L_EEENS5_IJS1L_SC_EEEEEEENS4_39AutoVectorizingCopyWithAssumedAlignmentILi128EEENS4_14SM90_TMA_STOREES26_S28_S28_EEEvvEEEEvNT_6ParamsE --------------------------
	.section	.nv.info._ZN7cutlass13device_kernelINS_4gemm6kernel13GemmUniversalIN4cute5tupleIJiiiiEEENS1_10collective13CollectiveMmaINS1_35MainloopSm100TmaUmmaWarpSpecializedILi4ELi2ELi4ENS5_IJNS4_1CILi4EEESB_NSA_ILi1EEEEEEEENS5_IJNSA_ILi128EEENSA_ILi256EEESF_EEENS_10bfloat16_tENS5_IJlSC_lEEESI_SJ_NS4_8TiledMMAINS4_8MMA_AtomIJNS4_26SM100_MMA_F16BF16_2x1SM_SSISI_SI_fLi128ELi256ELNS4_4UMMA5MajorE0ELSO_0ELNSN_7ScaleInE0ELSP_0EEEEEENS4_6LayoutINS5_IJSC_SC_SC_EEENS5_IJNSA_ILi0EEESU_SU_EEEEENS5_IJNS4_10UnderscoreESX_SX_EEEEENS4_28SM100_TMA_2SM_LOAD_MULTICASTENS4_14ComposedLayoutINS4_7SwizzleILi3ELi4ELi3EEENS4_18smem_ptr_flag_bitsILi16EEENSS_INS5_IJNSA_ILi8EEENSA_ILi64EEEEEENS5_IJS17_SC_EEEEEEEvNS4_8identityES10_S1B_vS1C_EENS_8epilogue10collective18CollectiveEpilogueINS1E_23Sm100TmaWarpSpecializedILi4ELi2ELi32ELb1ELb0EEEJNS5_IJS17_SG_SF_EEENS5_IJNSS_IS17_SC_EENSS_INS5_IJNSA_ILi32EEENSA_ILi2EEEEEENS5_IJSC_SF_EEEEEEEESI_SJ_SI_SJ_NS1E_6fusion15FusionCallbacksIS1I_NS1R_17LinearCombinationISI_fSI_fLNS_15FloatRoundStyleE2EEES1J_S1Q_JEEENS4_5SM1004TMEM4LOAD26SM100_TMEM_LOAD_32dp32b32xENS4_13SM90_TMA_LOADENS11_INS12_ILi2ELi4ELi3EEES15_NSS_INS5_IJS16_S1L_EEENS5_IJS1L_SC_EEEEEEENS4_39AutoVectorizingCopyWithAssumedAlignmentILi128EEENS4_14SM90_TMA_STOREES26_S28_S28_EEEvvEEEEvNT_6ParamsE,"",@"SHT_CUDA_INFO"
	.sectionflags	@""
	.align	4


	//----- nvinfo : EIATTR_CUDA_API_VERSION
	.align		4
        /*0000*/ 	.byte	0x04, 0x37
        /*0002*/ 	.short	(.L_31 - .L_30)
.L_30:
        /*0004*/ 	.word	0x00000082


	//----- nvinfo : EIATTR_KPARAM_INFO
	.align		4
.L_31:
        /*0008*/ 	.byte	0x04, 0x17
        /*000a*/ 	.short	(.L_33 - .L_32)
.L_32:
        /*000c*/ 	.word	0x00000000
        /*0010*/ 	.short	0x0000
        /*0012*/ 	.short	0x0000
        /*0014*/ 	.byte	0x00, 0xf0, 0x01, 0x20


	//----- nvinfo : EIATTR_AT_ENTRY_FRAGMENTS
	.align		4
.L_33:
        /*0018*/ 	.byte	0x04, 0x4f
        /*001a*/ 	.short	(.L_35 - .L_34)


	//   ....[0]....
.L_34:
        /*001c*/ 	.word	0x00000007


	//----- nvinfo : EIATTR_RESERVED_SMEM_USED
	.align		4
.L_35:
        /*0020*/ 	.byte	0x01, 0x41
	.zero		2


	//----- nvinfo : EIATTR_SPARSE_MMA_MASK
	.align		4
        /*0024*/ 	.byte	0x03, 0x50
        /*0026*/ 	.short	0x0000


	//----- nvinfo : EIATTR_TCGEN05_2CTA_USED
	.align		4
        /*0028*/ 	.byte	0x01, 0x52
	.zero		2


	//----- nvinfo : EIATTR_MAXREG_COUNT
	.align		4
        /*002c*/ 	.byte	0x03, 0x1b
        /*002e*/ 	.short	0x00ff


	//----- nvinfo : EIATTR_NUM_BARRIERS
	.align		4
        /*0030*/ 	.byte	0x02, 0x4c
        /*0032*/ 	.byte	0x07
	.zero		1


	//----- nvinfo : EIATTR_EXTERNS
	.align		4
        /*0034*/ 	.byte	0x04, 0x0f
        /*0036*/ 	.short	(.L_37 - .L_36)


	//   ....[0]....
	.align		4
.L_36:
        /*0038*/ 	.word	index@(__assertfail)


	//----- nvinfo : EIATTR_MERCURY_ISA_VERSION
	.align		4
.L_37:
        /*003c*/ 	.byte	0x03, 0x5f
        /*003e*/ 	.short	0x0101


	//----- nvinfo : EIATTR_INT_WARP_WIDE_INSTR_OFFSETS
	.align		4
        /*0040*/ 	.byte	0x04, 0x31
        /*0042*/ 	.short	(.L_39 - .L_38)


	//   ....[0]....
.L_38:
        /*0044*/ 	.word	0x00000d60


	//   ....[1]....
        /*0048*/ 	.word	0x00000e00


	//   ....[2]....
        /*004c*/ 	.word	0x000049a0


	//   ....[3]....
        /*0050*/ 	.word	0x000049c0


	//   ....[4]....
        /*0054*/ 	.word	0x000049f0


	//   ....[5]....
        /*0058*/ 	.word	0x00005530


	//   ....[6]....
        /*005c*/ 	.word	0x000055d0


	//   ....[7]....
        /*0060*/ 	.word	0x00005690


	//   ....[8]....
        /*0064*/ 	.word	0x00005700


	//   ....[9]....
        /*0068*/ 	.word	0x000057c0


	//   ....[10]....
        /*006c*/ 	.word	0x00005860


	//   ....[11]....
        /*0070*/ 	.word	0x000058d0


	//   ....[12]....
        /*0074*/ 	.word	0x00005990


	//   ....[13]....
        /*0078*/ 	.word	0x00005a30


	//   ....[14]....
        /*007c*/ 	.word	0x00005ad0


	//   ....[15]....
        /*0080*/ 	.word	0x00005bc0


	//   ....[16]....
        /*0084*/ 	.word	0x00005c90


	//----- nvinfo : EIATTR_COOP_GROUP_MASK_REGIDS
	.align		4
.L_39:
        /*0088*/ 	.byte	0x04, 0x29
        /*008a*/ 	.short	(.L_41 - .L_40)


	//   ....[0]....
.L_40:
        /*008c*/ 	.word	0xffffffff


	//   ....[1]....
        /*0090*/ 	.word	0xffffffff


	//   ....[2]....
        /*0094*/ 	.word	0xffffffff


	//   ....[3]....
        /*0098*/ 	.word	0xffffffff


	//   ....[4]....
        /*009c*/ 	.word	0xffffffff


	//   ....[5]....
        /*00a0*/ 	.word	0xffffffff


	//   ....[6]....
        /*00a4*/ 	.word	0xffffffff


	//   ....[7]....
        /*00a8*/ 	.word	0xffffffff


	//   ....[8]....
        /*00ac*/ 	.word	0xffffffff


	//   ....[9]....
        /*00b0*/ 	.word	0xffffffff


	//   ....[10]....
        /*00b4*/ 	.word	0xffffffff


	//   ....[11]....
        /*00b8*/ 	.word	0xffffffff


	//   ....[12]....
        /*00bc*/ 	.word	0xffffffff


	//   ....[13]....
        /*00c0*/ 	.word	0xffffffff


	//----- nvinfo : EIATTR_COOP_GROUP_INSTR_OFFSETS
	.align		4
.L_41:
        /*00c4*/ 	.byte	0x04, 0x28
        /*00c6*/ 	.short	(.L_43 - .L_42)


	//   ....[0]....
.L_42:
        /*00c8*/ 	.word	0x000000b0


	//   ....[1]....
        /*00cc*/ 	.word	0x00000510


	//   ....[2]....
        /*00d0*/ 	.word	0x000006d0


	//   ....[3]....
        /*00d4*/ 	.word	0x00000860


	//   ....[4]....
        /*00d8*/ 	.word	0x00000950


	//   ....[5]....
        /*00dc*/ 	.word	0x00000ab0


	//   ....[6]....
        /*00e0*/ 	.word	0x00000c40


	//   ....[7]....
        /*00e4*/ 	.word	0x00000e80


	//   ....[8]....
        /*00e8*/ 	.word	0x00002710


	//   ....[9]....
        /*00ec*/ 	.word	0x000035c0


	//   ....[10]....
        /*00f0*/ 	.word	0x00003a90


	//   ....[11]....
        /*00f4*/ 	.word	0x00003ac0


	//   ....[12]....
        /*00f8*/ 	.word	0x000048a0


	//   ....[13]....
        /*00fc*/ 	.word	0x00004ab0


	//----- nvinfo : EIATTR_VRC_CTA_INIT_COUNT
	.align		4
.L_43:
        /*0100*/ 	.byte	0x02, 0x4a
        /*0102*/ 	.byte	0x80
	.zero		1


	//----- nvinfo : EIATTR_SYSCALL_OFFSETS
	.align		4
        /*0104*/ 	.byte	0x04, 0x46
        /*0106*/ 	.short	(.L_45 - .L_44)


	//   ....[0]....
.L_44:
        /*0108*/ 	.word	0x00006850


	//   ....[1]....
        /*010c*/ 	.word	0x00006940


	//   ....[2]....
        /*0110*/ 	.word	0x000070a0


	//   ....[3]....
        /*0114*/ 	.word	0x00007d70


	//   ....[4]....
        /*0118*/ 	.word	0x00008a20


	//   ....[5]....
        /*011c*/ 	.word	0x000096d0


	//----- nvinfo : EIATTR_MBARRIER_INSTR_OFFSETS
	.align		4
.L_45:
        /*0120*/ 	.byte	0x04, 0x39
        /*0122*/ 	.short	(.L_47 - .L_46)


	//   ....[0]....
.L_46:
        /*0124*/ 	.word	0x00000640
        /*0128*/ 	.word	0x000000ff
        /*012c*/ 	.word	0x00000000
        /*0130*/ 	.short	0x0100
        /*0132*/ 	.byte	0x04
	.zero		1


	//   ....[1]....
        /*0134*/ 	.word	0x00000650
        /*0138*/ 	.word	0x000000ff
        /*013c*/ 	.word	0x00000020
        /*0140*/ 	.short	0x0100
        /*0142*/ 	.byte	0x04
	.zero		1


	//   ....[2]....
        /*0144*/ 	.word	0x00000660
        /*0148*/ 	.word	0x000000ff
        /*014c*/ 	.word	0x00000008
        /*0150*/ 	.short	0x0100
        /*0152*/ 	.byte	0x04
	.zero		1


	//   ....[3]....
        /*0154*/ 	.word	0x00000670
        /*0158*/ 	.word	0x000000ff
        /*015c*/ 	.word	0x00000028
        /*0160*/ 	.short	0x0100
        /*0162*/ 	.byte	0x04
	.zero		1


	//   ....[4]....
        /*0164*/ 	.word	0x00000680
        /*0168*/ 	.word	0x000000ff
        /*016c*/ 	.word	0x00000010
        /*0170*/ 	.short	0x0100
        /*0172*/ 	.byte	0x04
	.zero		1


	//   ....[5]....
        /*0174*/ 	.word	0x00000690
        /*0178*/ 	.word	0x000000ff
        /*017c*/ 	.word	0x00000030
        /*0180*/ 	.short	0x0100
        /*0182*/ 	.byte	0x04
	.zero		1


	//   ....[6]....
        /*0184*/ 	.word	0x000006a0
        /*0188*/ 	.word	0x000000ff
        /*018c*/ 	.word	0x00000018
        /*0190*/ 	.short	0x0100
        /*0192*/ 	.byte	0x04
	.zero		1


	//   ....[7]....
        /*0194*/ 	.word	0x000006b0
        /*0198*/ 	.word	0x000000ff
        /*019c*/ 	.word	0x00000038
        /*01a0*/ 	.short	0x0100
        /*01a2*/ 	.byte	0x04
	.zero		1


	//   ....[8]....
        /*01a4*/ 	.word	0x000007d0
        /*01a8*/ 	.word	0x000000ff
        /*01ac*/ 	.word	0x00000040
        /*01b0*/ 	.short	0x0100
        /*01b2*/ 	.byte	0x04
	.zero		1


	//   ....[9]....
        /*01b4*/ 	.word	0x000007e0
        /*01b8*/ 	.word	0x000000ff
        /*01bc*/ 	.word	0x00000060
        /*01c0*/ 	.short	0x0100
        /*01c2*/ 	.byte	0x04
	.zero		1


	//   ....[10]....
        /*01c4*/ 	.word	0x000007f0
        /*01c8*/ 	.word	0x000000ff
        /*01cc*/ 	.word	0x00000048
        /*01d0*/ 	.short	0x0100
        /*01d2*/ 	.byte	0x04
	.zero		1


	//   ....[11]....
        /*01d4*/ 	.word	0x00000800
        /*01d8*/ 	.word	0x000000ff
        /*01dc*/ 	.word	0x00000068
        /*01e0*/ 	.short	0x0100
        /*01e2*/ 	.byte	0x04
	.zero		1


	//   ....[12]....
        /*01e4*/ 	.word	0x00000810
        /*01e8*/ 	.word	0x000000ff
        /*01ec*/ 	.word	0x00000050
        /*01f0*/ 	.short	0x0100
        /*01f2*/ 	.byte	0x04
	.zero		1


	//   ....[13]....
        /*01f4*/ 	.word	0x00000820
        /*01f8*/ 	.word	0x000000ff
        /*01fc*/ 	.word	0x00000070
        /*0200*/ 	.short	0x0100
        /*0202*/ 	.byte	0x04
	.zero		1


	//   ....[14]....
        /*0204*/ 	.word	0x00000830
        /*0208*/ 	.word	0x000000ff
        /*020c*/ 	.word	0x00000058
        /*0210*/ 	.short	0x0100
        /*0212*/ 	.byte	0x04
	.zero		1


	//   ....[15]....
        /*0214*/ 	.word	0x00000840
        /*0218*/ 	.word	0x000000ff
        /*021c*/ 	.word	0x00000078
        /*0220*/ 	.short	0x0100
        /*0222*/ 	.byte	0x04
	.zero		1


	//   ....[16]....
        /*0224*/ 	.word	0x00000920
        /*0228*/ 	.word	0x000000ff
        /*022c*/ 	.word	0x00000080
        /*0230*/ 	.short	0x0100
        /*0232*/ 	.byte	0x06
	.zero		1


	//   ....[17]....
        /*0234*/ 	.word	0x00000930
        /*0238*/ 	.word	0x000000ff
        /*023c*/ 	.word	0x00000088
        /*0240*/ 	.short	0x0100
        /*0242*/ 	.byte	0x06
	.zero		1


	//   ....[18]....
        /*0244*/ 	.word	0x00000a60
        /*0248*/ 	.word	0x000000ff
        /*024c*/ 	.word	0x00000090
        /*0250*/ 	.short	0x0100
        /*0252*/ 	.byte	0x06
	.zero		1


	//   ....[19]....
        /*0254*/ 	.word	0x00000a70
        /*0258*/ 	.word	0x000000ff
        /*025c*/ 	.word	0x000000a0
        /*0260*/ 	.short	0x0100
        /*0262*/ 	.byte	0x06
	.zero		1


	//   ....[20]....
        /*0264*/ 	.word	0x00000a80
        /*0268*/ 	.word	0x000000ff
        /*026c*/ 	.word	0x00000098
        /*0270*/ 	.short	0x0100
        /*0272*/ 	.byte	0x06
	.zero		1


	//   ....[21]....
        /*0274*/ 	.word	0x00000a90
        /*0278*/ 	.word	0x000000ff
        /*027c*/ 	.word	0x000000a8
        /*0280*/ 	.short	0x0100
        /*0282*/ 	.byte	0x06
	.zero		1


	//   ....[22]....
        /*0284*/ 	.word	0x00000bb0
        /*0288*/ 	.word	0x000000ff
        /*028c*/ 	.word	0x000000b0
        /*0290*/ 	.short	0x0100
        /*0292*/ 	.byte	0x04
	.zero		1


	//   ....[23]....
        /*0294*/ 	.word	0x00000bc0
        /*0298*/ 	.word	0x000000ff
        /*029c*/ 	.word	0x000000d0
        /*02a0*/ 	.short	0x0100
        /*02a2*/ 	.byte	0x04
	.zero		1


	//   ....[24]....
        /*02a4*/ 	.word	0x00000bd0
        /*02a8*/ 	.word	0x000000ff
        /*02ac*/ 	.word	0x000000b8
        /*02b0*/ 	.short	0x0100
        /*02b2*/ 	.byte	0x04
	.zero		1


	//   ....[25]....
        /*02b4*/ 	.word	0x00000be0
        /*02b8*/ 	.word	0x000000ff
        /*02bc*/ 	.word	0x000000d8
        /*02c0*/ 	.short	0x0100
        /*02c2*/ 	.byte	0x04
	.zero		1


	//   ....[26]....
        /*02c4*/ 	.word	0x00000bf0
        /*02c8*/ 	.word	0x000000ff
        /*02cc*/ 	.word	0x000000c0
        /*02d0*/ 	.short	0x0100
        /*02d2*/ 	.byte	0x04
	.zero		1


	//   ....[27]....
        /*02d4*/ 	.word	0x00000c00
        /*02d8*/ 	.word	0x000000ff
        /*02dc*/ 	.word	0x000000e0
        /*02e0*/ 	.short	0x0100
        /*02e2*/ 	.byte	0x04
	.zero		1


	//   ....[28]....
        /*02e4*/ 	.word	0x00000c10
        /*02e8*/ 	.word	0x000000ff
        /*02ec*/ 	.word	0x000000c8
        /*02f0*/ 	.short	0x0100
        /*02f2*/ 	.byte	0x04
	.zero		1


	//   ....[29]....
        /*02f4*/ 	.word	0x00000c20
        /*02f8*/ 	.word	0x000000ff
        /*02fc*/ 	.word	0x000000e8
        /*0300*/ 	.short	0x0100
        /*0302*/ 	.byte	0x04
	.zero		1


	//   ....[30]....
        /*0304*/ 	.word	0x00000d10
        /*0308*/ 	.word	0x000000ff
        /*030c*/ 	.word	0x000000f0
        /*0310*/ 	.short	0x0100
        /*0312*/ 	.byte	0x04
	.zero		1


	//   ....[31]....
        /*0314*/ 	.word	0x00000d20
        /*0318*/ 	.word	0x000000ff
        /*031c*/ 	.word	0x00000100
        /*0320*/ 	.short	0x0100
        /*0322*/ 	.byte	0x04
	.zero		1


	//   ....[32]....
        /*0324*/ 	.word	0x00000d30
        /*0328*/ 	.word	0x000000ff
        /*032c*/ 	.word	0x000000f8
        /*0330*/ 	.short	0x0100
        /*0332*/ 	.byte	0x04
	.zero		1


	//   ....[33]....
        /*0334*/ 	.word	0x00000d40
        /*0338*/ 	.word	0x000000ff
        /*033c*/ 	.word	0x00000108
        /*0340*/ 	.short	0x0100
        /*0342*/ 	.byte	0x04
	.zero		1


	//   ....[34]....
        /*0344*/ 	.word	0x00000e40
        /*0348*/ 	.word	0x000000ff
        /*034c*/ 	.word	0x00000110
        /*0350*/ 	.short	0x0100
        /*0352*/ 	.byte	0x06
	.zero		1


	//   ....[35]....
        /*0354*/ 	.word	0x00001cd0
        /*0358*/ 	.word	0x00000003
        /*035c*/ 	.word	0x00000100
        /*0360*/ 	.short	0x010a
        /*0362*/ 	.byte	0xff
	.zero		1


	//   ....[36]....
        /*0364*/ 	.word	0x00001d00
        /*0368*/ 	.word	0x00000003
        /*036c*/ 	.word	0x000000f0
        /*0370*/ 	.short	0x0101
        /*0372*/ 	.byte	0xff
	.zero		1


	//   ....[37]....
        /*0374*/ 	.word	0x00001dc0
        /*0378*/ 	.word	0x000000ff
        /*037c*/ 	.word	0x00000020
        /*0380*/ 	.short	0x010a
        /*0382*/ 	.byte	0x04
	.zero		1


	//   ....[38]....
        /*0384*/ 	.word	0x00001e90
        /*0388*/ 	.word	0x000000ff
        /*038c*/ 	.word	0x00000020
        /*0390*/ 	.short	0x010a
        /*0392*/ 	.byte	0x06
	.zero		1


	//   ....[39]....
        /*0394*/ 	.word	0x00001ff0
        /*0398*/ 	.word	0x000000ff
        /*039c*/ 	.word	0x00000020
        /*03a0*/ 	.short	0x010a
        /*03a2*/ 	.byte	0x04
	.zero		1


	//   ....[40]....
        /*03a4*/ 	.word	0x00002290
        /*03a8*/ 	.word	0x000000ff
        /*03ac*/ 	.word	0x00000088
        /*03b0*/ 	.short	0x0101
        /*03b2*/ 	.byte	0x15
	.zero		1


	//   ....[41]....
        /*03b4*/ 	.word	0x000022b0
        /*03b8*/ 	.word	0x000000ff
        /*03bc*/ 	.word	0x00000020
        /*03c0*/ 	.short	0x010a
        /*03c2*/ 	.byte	0x04
	.zero		1


	//   ....[42]....
        /*03c4*/ 	.word	0x00002330
        /*03c8*/ 	.word	0x000000ff
        /*03cc*/ 	.word	0x00000020
        /*03d0*/ 	.short	0x010a
        /*03d2*/ 	.byte	0x07
	.zero		1


	//   ....[43]....
        /*03d4*/ 	.word	0x00002470
        /*03d8*/ 	.word	0x000000ff
        /*03dc*/ 	.word	0x00000020
        /*03e0*/ 	.short	0x010a
        /*03e2*/ 	.byte	0x04
	.zero		1


	//   ....[44]....
        /*03e4*/ 	.word	0x00002740
        /*03e8*/ 	.word	0x00000003
        /*03ec*/ 	.word	0x00000090
        /*03f0*/ 	.short	0x010a
        /*03f2*/ 	.byte	0xff
	.zero		1


	//   ....[45]....
        /*03f4*/ 	.word	0x00002890
        /*03f8*/ 	.word	0x00000000
        /*03fc*/ 	.word	0x00000000
        /*0400*/ 	.short	0x0101
        /*0402*/ 	.byte	0xff
	.zero		1


	//   ....[46]....
        /*0404*/ 	.word	0x00002e40
        /*0408*/ 	.word	0x000000ff
        /*040c*/ 	.word	0x00000000
        /*0410*/ 	.short	0x010a
        /*0412*/ 	.byte	0x04
	.zero		1


	//   ....[47]....
        /*0414*/ 	.word	0x00002ed0
        /*0418*/ 	.word	0x000000ff
        /*041c*/ 	.word	0x00000000
        /*0420*/ 	.short	0x010a
        /*0422*/ 	.byte	0x05
	.zero		1


	//   ....[48]....
        /*0424*/ 	.word	0x00002f60
        /*0428*/ 	.word	0x000000ff
        /*042c*/ 	.word	0x00000000
        /*0430*/ 	.short	0x010a
        /*0432*/ 	.byte	0x05
	.zero		1


	//   ....[49]....
        /*0434*/ 	.word	0x00003000
        /*0438*/ 	.word	0x00000000
        /*043c*/ 	.word	0x00000000
        /*0440*/ 	.short	0x010a
        /*0442*/ 	.byte	0xff
	.zero		1


	//   ....[50]....
        /*0444*/ 	.word	0x00003120
        /*0448*/ 	.word	0x00000002
        /*044c*/ 	.word	0x000000f0
        /*0450*/ 	.short	0x010a
        /*0452*/ 	.byte	0xff
	.zero		1


	//   ....[51]....
        /*0454*/ 	.word	0x00003180
        /*0458*/ 	.word	0x00000004
        /*045c*/ 	.word	0x00000000
        /*0460*/ 	.short	0x0101
        /*0462*/ 	.byte	0xff
	.zero		1


	//   ....[52]....
        /*0464*/ 	.word	0x000031a0
        /*0468*/ 	.word	0x000000ff
        /*046c*/ 	.word	0x000000a0
        /*0470*/ 	.short	0x010a
        /*0472*/ 	.byte	0x04
	.zero		1


	//   ....[53]....
        /*0474*/ 	.word	0x000032c0
        /*0478*/ 	.word	0x00000002
        /*047c*/ 	.word	0x00000090
        /*0480*/ 	.short	0x010a
        /*0482*/ 	.byte	0xff
	.zero		1


	//   ....[54]....
        /*0484*/ 	.word	0x000033d0
        /*0488*/ 	.word	0x00000002
        /*048c*/ 	.word	0x00000000
        /*0490*/ 	.short	0x0101
        /*0492*/ 	.byte	0xff
	.zero		1


	//   ....[55]....
        /*0494*/ 	.word	0x00003460
        /*0498*/ 	.word	0x000000ff
        /*049c*/ 	.word	0x000000a0
        /*04a0*/ 	.short	0x0106
        /*04a2*/ 	.byte	0x04
	.zero		1


	//   ....[56]....
        /*04a4*/ 	.word	0x00003480
        /*04a8*/ 	.word	0x000000ff
        /*04ac*/ 	.word	0x000000a0
        /*04b0*/ 	.short	0x010a
        /*04b2*/ 	.byte	0x04
	.zero		1


	//   ....[57]....
        /*04b4*/ 	.word	0x00003510
        /*04b8*/ 	.word	0x000000ff
        /*04bc*/ 	.word	0x000000a0
        /*04c0*/ 	.short	0x0106
        /*04c2*/ 	.byte	0x07
	.zero		1


	//   ....[58]....
        /*04c4*/ 	.word	0x00003550
        /*04c8*/ 	.word	0x00000000
        /*04cc*/ 	.word	0x000000a0
        /*04d0*/ 	.short	0x010a
        /*04d2*/ 	.byte	0xff
	.zero		1


	//   ....[59]....
        /*04d4*/ 	.word	0x00003790
        /*04d8*/ 	.word	0x000000ff
        /*04dc*/ 	.word	0x00000008
        /*04e0*/ 	.short	0x010a
        /*04e2*/ 	.byte	0x05
	.zero		1


	//   ....[60]....
        /*04e4*/ 	.word	0x000037b0
        /*04e8*/ 	.word	0x000000ff
        /*04ec*/ 	.word	0x00000008
        /*04f0*/ 	.short	0x010a
        /*04f2*/ 	.byte	0x05
	.zero		1


	//   ....[61]....
        /*04f4*/ 	.word	0x00003940
        /*04f8*/ 	.word	0x000000ff
        /*04fc*/ 	.word	0x00000008
        /*0500*/ 	.short	0x010a
        /*0502*/ 	.byte	0x05
	.zero		1


	//   ....[62]....
        /*0504*/ 	.word	0x00003960
        /*0508*/ 	.word	0x000000ff
        /*050c*/ 	.word	0x00000008
        /*0510*/ 	.short	0x010a
        /*0512*/ 	.byte	0x05
	.zero		1


	//   ....[63]....
        /*0514*/ 	.word	0x00003a20
        /*0518*/ 	.word	0x000000ff
        /*051c*/ 	.word	0x00000000
        /*0520*/ 	.short	0x0101
        /*0522*/ 	.byte	0x04
	.zero		1


	//   ....[64]....
        /*0524*/ 	.word	0x00003de0
        /*0528*/ 	.word	0x00000000
        /*052c*/ 	.word	0x00000090
        /*0530*/ 	.short	0x010a
        /*0532*/ 	.byte	0xff
	.zero		1


	//   ....[65]....
        /*0534*/ 	.word	0x00003ea0
        /*0538*/ 	.word	0x00000000
        /*053c*/ 	.word	0x00000000
        /*0540*/ 	.short	0x0101
        /*0542*/ 	.byte	0xff
	.zero		1


	//   ....[66]....
        /*0544*/ 	.word	0x00003f60
        /*0548*/ 	.word	0x000000ff
        /*054c*/ 	.word	0x00000000
        /*0550*/ 	.short	0x010a
        /*0552*/ 	.byte	0x04
	.zero		1


	//   ....[67]....
        /*0554*/ 	.word	0x00003f70
        /*0558*/ 	.word	0x000000ff
        /*055c*/ 	.word	0x000000d0
        /*0560*/ 	.short	0x010a
        /*0562*/ 	.byte	0x2e
	.zero		1


	//   ....[68]....
        /*0564*/ 	.word	0x00004020
        /*0568*/ 	.word	0x000000ff
        /*056c*/ 	.word	0x00000000
        /*0570*/ 	.short	0x010a
        /*0572*/ 	.byte	0x07
	.zero		1


	//   ....[69]....
        /*0574*/ 	.word	0x00004150
        /*0578*/ 	.word	0x000000ff
        /*057c*/ 	.word	0x00000000
        /*0580*/ 	.short	0x010a
        /*0582*/ 	.byte	0x04
	.zero		1


	//   ....[70]....
        /*0584*/ 	.word	0x00004590
        /*0588*/ 	.word	0x000000ff
        /*058c*/ 	.word	0x00000000
        /*0590*/ 	.short	0x010a
        /*0592*/ 	.byte	0x04
	.zero		1


	//   ....[71]....
        /*0594*/ 	.word	0x00004620
        /*0598*/ 	.word	0x000000ff
        /*059c*/ 	.word	0x00000000
        /*05a0*/ 	.short	0x010a
        /*05a2*/ 	.byte	0x05
	.zero		1


	//   ....[72]....
        /*05a4*/ 	.word	0x000046b0
        /*05a8*/ 	.word	0x000000ff
        /*05ac*/ 	.word	0x00000000
        /*05b0*/ 	.short	0x010a
        /*05b2*/ 	.byte	0x05
	.zero		1


	//   ....[73]....
        /*05b4*/ 	.word	0x00004750
        /*05b8*/ 	.word	0x00000000
        /*05bc*/ 	.word	0x00000000
        /*05c0*/ 	.short	0x010a
        /*05c2*/ 	.byte	0xff
	.zero		1


	//   ....[74]....
        /*05c4*/ 	.word	0x00004790
        /*05c8*/ 	.word	0x00000000
        /*05cc*/ 	.word	0x00000000
        /*05d0*/ 	.short	0x010a
        /*05d2*/ 	.byte	0xff
	.zero		1


	//   ....[75]....
        /*05d4*/ 	.word	0x00004800
        /*05d8*/ 	.word	0x000000ff
        /*05dc*/ 	.word	0x00000000
        /*05e0*/ 	.short	0x0101
        /*05e2*/ 	.byte	0x04
	.zero		1


	//   ....[76]....
        /*05e4*/ 	.word	0x00004840
        /*05e8*/ 	.word	0x000000ff
        /*05ec*/ 	.word	0x00000110
        /*05f0*/ 	.short	0x010a
        /*05f2*/ 	.byte	0x29
	.zero		1


	//   ....[77]....
        /*05f4*/ 	.word	0x00004890
        /*05f8*/ 	.word	0x000000ff
        /*05fc*/ 	.word	0x00000000
        /*0600*/ 	.short	0x0101
        /*0602*/ 	.byte	0x04
	.zero		1


	//   ....[78]....
        /*0604*/ 	.word	0x00004d30
        /*0608*/ 	.word	0x0000000c
        /*060c*/ 	.word	0x00000090
        /*0610*/ 	.short	0x010a
        /*0612*/ 	.byte	0xff
	.zero		1


	//   ....[79]....
        /*0614*/ 	.word	0x00004ea0
        /*0618*/ 	.word	0x00000000
        /*061c*/ 	.word	0x00000000
        /*0620*/ 	.short	0x0101
        /*0622*/ 	.byte	0xff
	.zero		1


	//   ....[80]....
        /*0624*/ 	.word	0x00005330
        /*0628*/ 	.word	0x000000ff
        /*062c*/ 	.word	0x00000088
        /*0630*/ 	.short	0x010a
        /*0632*/ 	.byte	0x15
	.zero		1


	//   ....[81]....
        /*0634*/ 	.word	0x000054b0
        /*0638*/ 	.word	0x000000ff
        /*063c*/ 	.word	0x00000060
        /*0640*/ 	.short	0x010a
        /*0642*/ 	.byte	0x15
	.zero		1


	//   ....[82]....
        /*0644*/ 	.word	0x000056b0
        /*0648*/ 	.word	0x000000ff
        /*064c*/ 	.word	0x00000040
        /*0650*/ 	.short	0x010b
        /*0652*/ 	.byte	0x15
	.zero		1


	//   ....[83]....
        /*0654*/ 	.word	0x000056c0
        /*0658*/ 	.word	0x000000ff
        /*065c*/ 	.word	0x00000000
        /*0660*/ 	.short	0x0101
        /*0662*/ 	.byte	0x06
	.zero		1


	//   ....[84]....
        /*0664*/ 	.word	0x000056d0
        /*0668*/ 	.word	0x000000ff
        /*066c*/ 	.word	0x00000068
        /*0670*/ 	.short	0x010a
        /*0672*/ 	.byte	0x15
	.zero		1


	//   ....[85]....
        /*0674*/ 	.word	0x00005880
        /*0678*/ 	.word	0x000000ff
        /*067c*/ 	.word	0x00000048
        /*0680*/ 	.short	0x010b
        /*0682*/ 	.byte	0x15
	.zero		1


	//   ....[86]....
        /*0684*/ 	.word	0x00005890
        /*0688*/ 	.word	0x000000ff
        /*068c*/ 	.word	0x00000000
        /*0690*/ 	.short	0x0101
        /*0692*/ 	.byte	0x06
	.zero		1


	//   ....[87]....
        /*0694*/ 	.word	0x000058a0
        /*0698*/ 	.word	0x000000ff
        /*069c*/ 	.word	0x00000070
        /*06a0*/ 	.short	0x010a
        /*06a2*/ 	.byte	0x15
	.zero		1


	//   ....[88]....
        /*06a4*/ 	.word	0x00005a50
        /*06a8*/ 	.word	0x000000ff
        /*06ac*/ 	.word	0x00000050
        /*06b0*/ 	.short	0x010b
        /*06b2*/ 	.byte	0x15
	.zero		1


	//   ....[89]....
        /*06b4*/ 	.word	0x00005a60
        /*06b8*/ 	.word	0x000000ff
        /*06bc*/ 	.word	0x00000000
        /*06c0*/ 	.short	0x0101
        /*06c2*/ 	.byte	0x06
	.zero		1


	//   ....[90]....
        /*06c4*/ 	.word	0x00005a70
        /*06c8*/ 	.word	0x000000ff
        /*06cc*/ 	.word	0x00000078
        /*06d0*/ 	.short	0x010a
        /*06d2*/ 	.byte	0x15
	.zero		1


	//   ....[91]....
        /*06d4*/ 	.word	0x00005cb0
        /*06d8*/ 	.word	0x000000ff
        /*06dc*/ 	.word	0x00000058
        /*06e0*/ 	.short	0x010b
        /*06e2*/ 	.byte	0x15
	.zero		1


	//   ....[92]....
        /*06e4*/ 	.word	0x00005cc0
        /*06e8*/ 	.word	0x000000ff
        /*06ec*/ 	.word	0x00000000
        /*06f0*/ 	.short	0x0101
        /*06f2*/ 	.byte	0x25
	.zero		1


	//   ....[93]....
        /*06f4*/ 	.word	0x00005d00
        /*06f8*/ 	.word	0x000000ff
        /*06fc*/ 	.word	0x00000060
        /*0700*/ 	.short	0x010a
        /*0702*/ 	.byte	0x15
	.zero		1


	//   ....[94]....
        /*0704*/ 	.word	0x00005d20
        /*0708*/ 	.word	0x000000ff
        /*070c*/ 	.word	0x00000068
        /*0710*/ 	.short	0x010a
        /*0712*/ 	.byte	0x15
	.zero		1


	//   ....[95]....
        /*0714*/ 	.word	0x00005d40
        /*0718*/ 	.word	0x000000ff
        /*071c*/ 	.word	0x00000070
        /*0720*/ 	.short	0x010a
        /*0722*/ 	.byte	0x15
	.zero		1


	//   ....[96]....
        /*0724*/ 	.word	0x00005d80
        /*0728*/ 	.word	0x00000000
        /*072c*/ 	.word	0x00000078
        /*0730*/ 	.short	0x010a
        /*0732*/ 	.byte	0xff
	.zero		1


	//   ....[97]....
        /*0734*/ 	.word	0x000060e0
        /*0738*/ 	.word	0x00000003
        /*073c*/ 	.word	0x00000090
        /*0740*/ 	.short	0x010a
        /*0742*/ 	.byte	0xff
	.zero		1


	//   ....[98]....
        /*0744*/ 	.word	0x00006260
        /*0748*/ 	.word	0x00000000
        /*074c*/ 	.word	0x00000000
        /*0750*/ 	.short	0x0101
        /*0752*/ 	.byte	0xff
	.zero		1


	//   ....[99]....
        /*0754*/ 	.word	0x00006d80
        /*0758*/ 	.word	0x000000ff
        /*075c*/ 	.word	0x00000040
        /*0760*/ 	.short	0x010a
        /*0762*/ 	.byte	0x2b
	.zero		1


	//   ....[100]....
        /*0764*/ 	.word	0x00006da0
        /*0768*/ 	.word	0x00000064
        /*076c*/ 	.word	0x000000b0
        /*0770*/ 	.short	0x010a
        /*0772*/ 	.byte	0xff
	.zero		1


	//   ....[101]....
        /*0774*/ 	.word	0x00006e90
        /*0778*/ 	.word	0x000000ff
        /*077c*/ 	.word	0x00000040
        /*0780*/ 	.short	0x010a
        /*0782*/ 	.byte	0x2b
	.zero		1


	//   ....[102]....
        /*0784*/ 	.word	0x00006f80
        /*0788*/ 	.word	0x00000064
        /*078c*/ 	.word	0x000000b0
        /*0790*/ 	.short	0x010a
        /*0792*/ 	.byte	0xff
	.zero		1


	//   ....[103]....
        /*0794*/ 	.word	0x00007aa0
        /*0798*/ 	.word	0x00000000
        /*079c*/ 	.word	0x00000000
        /*07a0*/ 	.short	0x0101
        /*07a2*/ 	.byte	0xff
	.zero		1


	//   ....[104]....
        /*07a4*/ 	.word	0x00007ab0
        /*07a8*/ 	.word	0x00000003
        /*07ac*/ 	.word	0x00000040
        /*07b0*/ 	.short	0x010a
        /*07b2*/ 	.byte	0xff
	.zero		1


	//   ....[105]....
        /*07b4*/ 	.word	0x00007b90
        /*07b8*/ 	.word	0x00000003
        /*07bc*/ 	.word	0x00000040
        /*07c0*/ 	.short	0x010a
        /*07c2*/ 	.byte	0xff
	.zero		1


	//   ....[106]....
        /*07c4*/ 	.word	0x00008750
        /*07c8*/ 	.word	0x0000003d
        /*07cc*/ 	.word	0x00000000
        /*07d0*/ 	.short	0x0101
        /*07d2*/ 	.byte	0xff
	.zero		1


	//   ....[107]....
        /*07d4*/ 	.word	0x00008770
        /*07d8*/ 	.word	0x0000003e
        /*07dc*/ 	.word	0x00000040
        /*07e0*/ 	.short	0x010a
        /*07e2*/ 	.byte	0xff
	.zero		1


	//   ....[108]....
        /*07e4*/ 	.word	0x00008840
        /*07e8*/ 	.word	0x0000003e
        /*07ec*/ 	.word	0x00000040
        /*07f0*/ 	.short	0x010a
        /*07f2*/ 	.byte	0xff
	.zero		1


	//   ....[109]....
        /*07f4*/ 	.word	0x00009400
        /*07f8*/ 	.word	0x0000003d
        /*07fc*/ 	.word	0x00000000
        /*0800*/ 	.short	0x0101
        /*0802*/ 	.byte	0xff
	.zero		1


	//   ....[110]....
        /*0804*/ 	.word	0x00009420
        /*0808*/ 	.word	0x0000003e
        /*080c*/ 	.word	0x00000040
        /*0810*/ 	.short	0x010a
        /*0812*/ 	.byte	0xff
	.zero		1


	//   ....[111]....
        /*0814*/ 	.word	0x000094f0
        /*0818*/ 	.word	0x0000003e
        /*081c*/ 	.word	0x00000040
        /*0820*/ 	.short	0x010a
        /*0822*/ 	.byte	0xff
	.zero		1


	//   ....[112]....
        /*0824*/ 	.word	0x000098e0
        /*0828*/ 	.word	0x00000074
        /*082c*/ 	.word	0x00000000
        /*0830*/ 	.short	0x0101
        /*0832*/ 	.byte	0xff
	.zero		1


	//   ....[113]....
        /*0834*/ 	.word	0x0000a100
        /*0838*/ 	.word	0x00000002
        /*083c*/ 	.word	0x00000000
        /*0840*/ 	.short	0x0101
        /*0842*/ 	.byte	0xff
	.zero		1


	//   ....[114]....
        /*0844*/ 	.word	0x0000a3a0
        /*0848*/ 	.word	0x000000ff
        /*084c*/ 	.word	0x00000000
        /*0850*/ 	.short	0x0101
        /*0852*/ 	.byte	0x06
	.zero		1


	//   ....[115]....
        /*0854*/ 	.word	0x0000a3c0
        /*0858*/ 	.word	0x00000003
        /*085c*/ 	.word	0x00000100
        /*0860*/ 	.short	0x010a
        /*0862*/ 	.byte	0xff
	.zero		1


	//   ....[116]....
        /*0864*/ 	.word	0x0000a420
        /*0868*/ 	.word	0x00000000
        /*086c*/ 	.word	0x00000020
        /*0870*/ 	.short	0x010a
        /*0872*/ 	.byte	0xff
	.zero		1


	//   ....[117]....
        /*0874*/ 	.word	0x0000a480
        /*0878*/ 	.word	0x00000000
        /*087c*/ 	.word	0x00000020
        /*0880*/ 	.short	0x010a
        /*0882*/ 	.byte	0xff
	.zero		1


	//   ....[118]....
        /*0884*/ 	.word	0x0000a4d0
        /*0888*/ 	.word	0x00000003
        /*088c*/ 	.word	0x00000090
        /*0890*/ 	.short	0x010a
        /*0892*/ 	.byte	0xff
	.zero		1


	//   ....[119]....
        /*0894*/ 	.word	0x0000a530
        /*0898*/ 	.word	0x00000000
        /*089c*/ 	.word	0x00000000
        /*08a0*/ 	.short	0x010a
        /*08a2*/ 	.byte	0xff
	.zero		1


	//   ....[120]....
        /*08a4*/ 	.word	0x0000a590
        /*08a8*/ 	.word	0x00000000
        /*08ac*/ 	.word	0x00000000
        /*08b0*/ 	.short	0x010a
        /*08b2*/ 	.byte	0xff
	.zero		1


	//   ....[121]....
        /*08b4*/ 	.word	0x0000a5f0
        /*08b8*/ 	.word	0x00000000
        /*08bc*/ 	.word	0x00000000
        /*08c0*/ 	.short	0x010a
        /*08c2*/ 	.byte	0xff
	.zero		1


	//   ....[122]....
        /*08c4*/ 	.word	0x0000a640
        /*08c8*/ 	.word	0x00000002
        /*08cc*/ 	.word	0x000000f0
        /*08d0*/ 	.short	0x010a
        /*08d2*/ 	.byte	0xff
	.zero		1


	//   ....[123]....
        /*08d4*/ 	.word	0x0000a6a0
        /*08d8*/ 	.word	0x00000002
        /*08dc*/ 	.word	0x000000a0
        /*08e0*/ 	.short	0x010a
        /*08e2*/ 	.byte	0xff
	.zero		1


	//   ....[124]....
        /*08e4*/ 	.word	0x0000a6f0
        /*08e8*/ 	.word	0x00000002
        /*08ec*/ 	.word	0x00000090
        /*08f0*/ 	.short	0x010a
        /*08f2*/ 	.byte	0xff
	.zero		1


	//   ....[125]....
        /*08f4*/ 	.word	0x0000a750
        /*08f8*/ 	.word	0x00000000
        /*08fc*/ 	.word	0x000000a0
        /*0900*/ 	.short	0x010a
        /*0902*/ 	.byte	0xff
	.zero		1


	//   ....[126]....
        /*0904*/ 	.word	0x0000a7b0
        /*0908*/ 	.word	0x00000000
        /*090c*/ 	.word	0x00000008
        /*0910*/ 	.short	0x010a
        /*0912*/ 	.byte	0xff
	.zero		1


	//   ....[127]....
        /*0914*/ 	.word	0x0000a8a0
        /*0918*/ 	.word	0x00000000
        /*091c*/ 	.word	0x00000008
        /*0920*/ 	.short	0x010a
        /*0922*/ 	.byte	0xff
	.zero		1


	//   ....[128]....
        /*0924*/ 	.word	0x0000a8f0
        /*0928*/ 	.word	0x00000000
        /*092c*/ 	.word	0x00000090
        /*0930*/ 	.short	0x010a
        /*0932*/ 	.byte	0xff
	.zero		1


	//   ....[129]....
        /*0934*/ 	.word	0x0000a950
        /*0938*/ 	.word	0x00000000
        /*093c*/ 	.word	0x000000d0
        /*0940*/ 	.short	0x010a
        /*0942*/ 	.byte	0xff
	.zero		1


	//   ....[130]....
        /*0944*/ 	.word	0x0000a9b0
        /*0948*/ 	.word	0x00000000
        /*094c*/ 	.word	0x00000000
        /*0950*/ 	.short	0x010a
        /*0952*/ 	.byte	0xff
	.zero		1


	//   ....[131]....
        /*0954*/ 	.word	0x0000aa10
        /*0958*/ 	.word	0x00000000
        /*095c*/ 	.word	0x00000000
        /*0960*/ 	.short	0x010a
        /*0962*/ 	.byte	0xff
	.zero		1


	//   ....[132]....
        /*0964*/ 	.word	0x0000aa70
        /*0968*/ 	.word	0x00000000
        /*096c*/ 	.word	0x00000000
        /*0970*/ 	.short	0x010a
        /*0972*/ 	.byte	0xff
	.zero		1


	//   ....[133]....
        /*0974*/ 	.word	0x0000aad0
        /*0978*/ 	.word	0x00000000
        /*097c*/ 	.word	0x00000000
        /*0980*/ 	.short	0x010a
        /*0982*/ 	.byte	0xff
	.zero		1


	//   ....[134]....
        /*0984*/ 	.word	0x0000ab30
        /*0988*/ 	.word	0x00000000
        /*098c*/ 	.word	0x00000110
        /*0990*/ 	.short	0x010a
        /*0992*/ 	.byte	0xff
	.zero		1


	//   ....[135]....
        /*0994*/ 	.word	0x0000ab80
        /*0998*/ 	.word	0x0000000c
        /*099c*/ 	.word	0x00000090
        /*09a0*/ 	.short	0x010a
        /*09a2*/ 	.byte	0xff
	.zero		1


	//   ....[136]....
        /*09a4*/ 	.word	0x0000abe0
        /*09a8*/ 	.word	0x00000000
        /*09ac*/ 	.word	0x00000088
        /*09b0*/ 	.short	0x010a
        /*09b2*/ 	.byte	0xff
	.zero		1


	//   ....[137]....
        /*09b4*/ 	.word	0x0000ac40
        /*09b8*/ 	.word	0x00000000
        /*09bc*/ 	.word	0x00000060
        /*09c0*/ 	.short	0x010a
        /*09c2*/ 	.byte	0xff
	.zero		1


	//   ....[138]....
        /*09c4*/ 	.word	0x0000aca0
        /*09c8*/ 	.word	0x00000000
        /*09cc*/ 	.word	0x00000068
        /*09d0*/ 	.short	0x010a
        /*09d2*/ 	.byte	0xff
	.zero		1


	//   ....[139]....
        /*09d4*/ 	.word	0x0000ad00
        /*09d8*/ 	.word	0x00000000
        /*09dc*/ 	.word	0x00000070
        /*09e0*/ 	.short	0x010a
        /*09e2*/ 	.byte	0xff
	.zero		1


	//   ....[140]....
        /*09e4*/ 	.word	0x0000ad60
        /*09e8*/ 	.word	0x00000000
        /*09ec*/ 	.word	0x00000078
        /*09f0*/ 	.short	0x010a
        /*09f2*/ 	.byte	0xff
	.zero		1


	//   ....[141]....
        /*09f4*/ 	.word	0x0000adc0
        /*09f8*/ 	.word	0x00000000
        /*09fc*/ 	.word	0x00000060
        /*0a00*/ 	.short	0x010a
        /*0a02*/ 	.byte	0xff
	.zero		1


	//   ....[142]....
        /*0a04*/ 	.word	0x0000ae20
        /*0a08*/ 	.word	0x00000000
        /*0a0c*/ 	.word	0x00000068
        /*0a10*/ 	.short	0x010a
        /*0a12*/ 	.byte	0xff
	.zero		1


	//   ....[143]....
        /*0a14*/ 	.word	0x0000ae80
        /*0a18*/ 	.word	0x00000000
        /*0a1c*/ 	.word	0x00000070
        /*0a20*/ 	.short	0x010a
        /*0a22*/ 	.byte	0xff
	.zero		1


	//   ....[144]....
        /*0a24*/ 	.word	0x0000aed0
        /*0a28*/ 	.word	0x00000003
        /*0a2c*/ 	.word	0x00000090
        /*0a30*/ 	.short	0x010a
        /*0a32*/ 	.byte	0xff
	.zero		1


	//   ....[145]....
        /*0a34*/ 	.word	0x0000af30
        /*0a38*/ 	.word	0x00000000
        /*0a3c*/ 	.word	0x00000040
        /*0a40*/ 	.short	0x010a
        /*0a42*/ 	.byte	0xff
	.zero		1


	//   ....[146]....
        /*0a44*/ 	.word	0x0000af80
        /*0a48*/ 	.word	0x00000064
        /*0a4c*/ 	.word	0x000000b0
        /*0a50*/ 	.short	0x010a
        /*0a52*/ 	.byte	0xff
	.zero		1


	//   ....[147]....
        /*0a54*/ 	.word	0x0000afd0
        /*0a58*/ 	.word	0x00000003
        /*0a5c*/ 	.word	0x00000040
        /*0a60*/ 	.short	0x010a
        /*0a62*/ 	.byte	0xff
	.zero		1


	//   ....[148]....
        /*0a64*/ 	.word	0x0000b020
        /*0a68*/ 	.word	0x0000003e
        /*0a6c*/ 	.word	0x00000040
        /*0a70*/ 	.short	0x010a
        /*0a72*/ 	.byte	0xff
	.zero		1


	//   ....[149]....
        /*0a74*/ 	.word	0x0000b070
        /*0a78*/ 	.word	0x0000003e
        /*0a7c*/ 	.word	0x00000040
        /*0a80*/ 	.short	0x010a
        /*0a82*/ 	.byte	0xff
	.zero		1


	//----- nvinfo : EIATTR_NUM_MBARRIERS
	.align		4
.L_47:
        /*0a84*/ 	.byte	0x03, 0x38
        /*0a86*/ 	.short	0x0023


	//----- nvinfo : EIATTR_EXIT_INSTR_OFFSETS
	.align		4
        /*0a88*/ 	.byte	0x04, 0x1c
        /*0a8a*/ 	.short	(.L_49 - .L_48)


	//   ....[0]....
.L_48:
        /*0a8c*/ 	.word	0x00003030


	//   ....[1]....
        /*0a90*/ 	.word	0x00003520


	//   ....[2]....
        /*0a94*/ 	.word	0x00003580


	//   ....[3]....
        /*0a98*/ 	.word	0x00004ac0


	//   ....[4]....
        /*0a9c*/ 	.word	0x00005db0


	//   ....[5]....
        /*0aa0*/ 	.word	0x00005df0


	//   ....[6]....
        /*0aa4*/ 	.word	0x0000a2a0


	//   ....[7]....
        /*0aa8*/ 	.word	0x0000a310


	//   ....[8]....
        /*0aac*/ 	.word	0x0000a340


	//   ....[9]....
        /*0ab0*/ 	.word	0x0000a3b0


	//----- nvinfo : EIATTR_MAX_THREADS
	.align		4
.L_49:
        /*0ab4*/ 	.byte	0x04, 0x05
        /*0ab6*/ 	.short	(.L_51 - .L_50)
.L_50:
        /*0ab8*/ 	.word	0x00000100
        /*0abc*/ 	.word	0x00000001
        /*0ac0*/ 	.word	0x00000001


	//----- nvinfo : EIATTR_CRS_STACK_SIZE
	.align		4
.L_51:
        /*0ac4*/ 	.byte	0x04, 0x1e
        /*0ac6*/ 	.short	(.L_53 - .L_52)
.L_52:
        /*0ac8*/ 	.word	0x00000000


	//----- nvinfo : EIATTR_CBANK_PARAM_SIZE
	.align		4
.L_53:
        /*0acc*/ 	.byte	0x03, 0x19
        /*0ace*/ 	.short	0x0800


	//----- nvinfo : EIATTR_PARAM_CBANK
	.align		4
        /*0ad0*/ 	.byte	0x04, 0x0a
        /*0ad2*/ 	.short	(.L_55 - .L_54)
	.align		4
.L_54:
        /*0ad4*/ 	.word	index@(.nv.constant0._ZN7cutlass13device_kernelINS_4gemm6kernel13GemmUniversalIN4cute5tupleIJiiiiEEENS1_10collective13CollectiveMmaINS1_35MainloopSm100TmaUmmaWarpSpecializedILi4ELi2ELi4ENS5_IJNS4_1CILi4EEESB_NSA_ILi1EEEEEEEENS5_IJNSA_ILi128EEENSA_ILi256EEESF_EEENS_10bfloat16_tENS5_IJlSC_lEEESI_SJ_NS4_8TiledMMAINS4_8MMA_AtomIJNS4_26SM100_MMA_F16BF16_2x1SM_SSISI_SI_fLi128ELi256ELNS4_4UMMA5MajorE0ELSO_0ELNSN_7ScaleInE0ELSP_0EEEEEENS4_6LayoutINS5_IJSC_SC_SC_EEENS5_IJNSA_ILi0EEESU_SU_EEEEENS5_IJNS4_10UnderscoreESX_SX_EEEEENS4_28SM100_TMA_2SM_LOAD_MULTICASTENS4_14ComposedLayoutINS4_7SwizzleILi3ELi4ELi3EEENS4_18smem_ptr_flag_bitsILi16EEENSS_INS5_IJNSA_ILi8EEENSA_ILi64EEEEEENS5_IJS17_SC_EEEEEEEvNS4_8identityES10_S1B_vS1C_EENS_8epilogue10collective18CollectiveEpilogueINS1E_23Sm100TmaWarpSpecializedILi4ELi2ELi32ELb1ELb0EEEJNS5_IJS17_SG_SF_EEENS5_IJNSS_IS17_SC_EENSS_INS5_IJNSA_ILi32EEENSA_ILi2EEEEEENS5_IJSC_SF_EEEEEEEESI_SJ_SI_SJ_NS1E_6fusion15FusionCallbacksIS1I_NS1R_17LinearCombinationISI_fSI_fLNS_15FloatRoundStyleE2EEES1J_S1Q_JEEENS4_5SM1004TMEM4LOAD26SM100_TMEM_LOAD_32dp32b32xENS4_13SM90_TMA_LOADENS11_INS12_ILi2ELi4ELi3EEES15_NSS_INS5_IJS16_S1L_EEENS5_IJS1L_SC_EEEEEEENS4_39AutoVectorizingCopyWithAssumedAlignmentILi128EEENS4_14SM90_TMA_STOREES26_S28_S28_EEEvvEEEEvNT_6ParamsE)
        /*0ad8*/ 	.short	0x0380
        /*0ada*/ 	.short	0x0800


	//----- nvinfo : EIATTR_SW_WAR
	.align		4
.L_55:
        /*0adc*/ 	.byte	0x04, 0x36
        /*0ade*/ 	.short	(.L_57 - .L_56)
.L_56:
        /*0ae0*/ 	.word	0x00000008
.L_57:


//--------------------- .nv.callgraph             --------------------------
	.section	.nv.callgraph,"",@"SHT_CUDA_CALLGRAPH"
	.align	4
	.sectionentsize	8
	.align		4
        /*0000*/ 	.word	0x00000000
	.align		4
        /*0004*/ 	.word	0xffffffff
	.align		4
        /*0008*/ 	.word	index@(_ZN7cutlass13device_kernelINS_4gemm6kernel13GemmUniversalIN4cute5tupleIJiiiiEEENS1_10collective13CollectiveMmaINS1_35MainloopSm100TmaUmmaWarpSpecializedILi4ELi2ELi4ENS5_IJNS4_1CILi4EEESB_NSA_ILi1EEEEEEEENS5_IJNSA_ILi128EEENSA_ILi256EEESF_EEENS_10bfloat16_tENS5_IJlSC_lEEESI_SJ_NS4_8TiledMMAINS4_8MMA_AtomIJNS4_26SM100_MMA_F16BF16_2x1SM_SSISI_SI_fLi128ELi256ELNS4_4UMMA5MajorE0ELSO_0ELNSN_7ScaleInE0ELSP_0EEEEEENS4_6LayoutINS5_IJSC_SC_SC_EEENS5_IJNSA_ILi0EEESU_SU_EEEEENS5_IJNS4_10UnderscoreESX_SX_EEEEENS4_28SM100_TMA_2SM_LOAD_MULTICASTENS4_14ComposedLayoutINS4_7SwizzleILi3ELi4ELi3EEENS4_18smem_ptr_flag_bitsILi16EEENSS_INS5_IJNSA_ILi8EEENSA_ILi64EEEEEENS5_IJS17_SC_EEEEEEEvNS4_8identityES10_S1B_vS1C_EENS_8epilogue10collective18CollectiveEpilogueINS1E_23Sm100TmaWarpSpecializedILi4ELi2ELi32ELb1ELb0EEEJNS5_IJS17_SG_SF_EEENS5_IJNSS_IS17_SC_EENSS_INS5_IJNSA_ILi32EEENSA_ILi2EEEEEENS5_IJSC_SF_EEEEEEEESI_SJ_SI_SJ_NS1E_6fusion15FusionCallbacksIS1I_NS1R_17LinearCombinationISI_fSI_fLNS_15FloatRoundStyleE2EEES1J_S1Q_JEEENS4_5SM1004TMEM4LOAD26SM100_TMEM_LOAD_32dp32b32xENS4_13SM90_TMA_LOADENS11_INS12_ILi2ELi4ELi3EEES15_NSS_INS5_IJS16_S1L_EEENS5_IJS1L_SC_EEEEEEENS4_39AutoVectorizingCopyWithAssumedAlignmentILi128EEENS4_14SM90_TMA_STOREES26_S28_S28_EEEvvEEEEvNT_6ParamsE)
	.align		4
        /*000c*/ 	.word	index@(__assertfail)
	.align		4
        /*0010*/ 	.word	0x00000000
	.align		4
        /*0014*/ 	.word	0xfffffffe
	.align		4
        /*0018*/ 	.word	0x00000000
	.align		4
        /*001c*/ 	.word	0xfffffffd
	.align		4
        /*0020*/ 	.word	0x00000000
	.align		4
        /*0024*/ 	.word	0xfffffffc


//--------------------- .nv.constant4             --------------------------
	.section	.nv.constant4,"a",@progbits
	.align	8
	.align		8
.nv.constant4:
        /*0000*/ 	.dword	__assertfail
	.align		8
        /*0008*/ 	.dword	__unnamed_1
	.align		8
        /*0010*/ 	.dword	__unnamed_2
	.align		8
        /*0018*/ 	.dword	_ZN40_INTERNAL_78c00806_4_k_cu_bae481f3_296914cuda3std3__45__cpo5beginE
	.align		8
        /*0020*/ 	.dword	_ZN40_INTERNAL_78c00806_4_k_cu_bae481f3_296914cuda3std3__45__cpo3endE
	.align		8
        /*0028*/ 	.dword	_ZN40_INTERNAL_78c00806_4_k_cu_bae481f3_296914cuda3std3__45__cpo6cbeginE
	.align		8
        /*0030*/ 	.dword	_ZN40_INTERNAL_78c00806_4_k_cu_bae481f3_296914cuda3std3__45__cpo4cendE
	.align		8
        /*0038*/ 	.dword	_ZN40_INTERNAL_78c00806_4_k_cu_bae481f3_296914cuda3std3__442_GLOBAL__N__78c00806_4_k_cu_bae481f3_296916ignoreE
	.align		8
        /*0040*/ 	.dword	_ZN40_INTERNAL_78c00806_4_k_cu_bae481f3_296914cuda3std3__419piecewise_constructE
	.align		8
        /*0048*/ 	.dword	_ZN40_INTERNAL_78c00806_4_k_cu_bae481f3_296914cuda3std3__48in_placeE
	.align		8
        /*0050*/ 	.dword	_ZN40_INTERNAL_78c00806_4_k_cu_bae481f3_296914cuda3std6ranges3__45__cpo4swapE
	.align		8
        /*0058*/ 	.dword	_ZN40_INTERNAL_78c00806_4_k_cu_bae481f3_296914cuda3std6ranges3__45__cpo9iter_moveE
	.align		8
        /*0060*/ 	.dword	_ZN40_INTERNAL_78c00806_4_k_cu_bae481f3_296914cute7productE
	.align		8
        /*0068*/ 	.dword	_ZN40_INTERNAL_78c00806_4_k_cu_bae481f3_296914cute1_E
	.align		8
        /*0070*/ 	.dword	$str$25
	.align		8
        /*0078*/ 	.dword	$str$26
	.align		8
        /*0080*/ 	.dword	$str$27
	.align		8
        /*0088*/ 	.dword	$str$28


//--------------------- .text._ZN7cutlass13device_kernelINS_4gemm6kernel13GemmUniversalIN4cute5tupleIJiiiiEEENS1_10collective13CollectiveMmaINS1_35MainloopSm100TmaUmmaWarpSpecializedILi4ELi2ELi4ENS5_IJNS4_1CILi4EEESB_NSA_ILi1EEEEEEEENS5_IJNSA_ILi128EEENSA_ILi256EEESF_EEENS_10bfloat16_tENS5_IJlSC_lEEESI_SJ_NS4_8TiledMMAINS4_8MMA_AtomIJNS4_26SM100_MMA_F16BF16_2x1SM_SSISI_SI_fLi128ELi256ELNS4_4UMMA5MajorE0ELSO_0ELNSN_7ScaleInE0ELSP_0EEEEEENS4_6LayoutINS5_IJSC_SC_SC_EEENS5_IJNSA_ILi0EEESU_SU_EEEEENS5_IJNS4_10UnderscoreESX_SX_EEEEENS4_28SM100_TMA_2SM_LOAD_MULTICASTENS4_14ComposedLayoutINS4_7SwizzleILi3ELi4ELi3EEENS4_18smem_ptr_flag_bitsILi16EEENSS_INS5_IJNSA_ILi8EEENSA_ILi64EEEEEENS5_IJS17_SC_EEEEEEEvNS4_8identityES10_S1B_vS1C_EENS_8epilogue10collective18CollectiveEpilogueINS1E_23Sm100TmaWarpSpecializedILi4ELi2ELi32ELb1ELb0EEEJNS5_IJS17_SG_SF_EEENS5_IJNSS_IS17_SC_EENSS_INS5_IJNSA_ILi32EEENSA_ILi2EEEEEENS5_IJSC_SF_EEEEEEEESI_SJ_SI_SJ_NS1E_6fusion15FusionCallbacksIS1I_NS1R_17LinearCombinationISI_fSI_fLNS_15FloatRoundStyleE2EEES1J_S1Q_JEEENS4_5SM1004TMEM4LOAD26SM100_TMEM_LOAD_32dp32b32xENS4_13SM90_TMA_LOADENS11_INS12_ILi2ELi4ELi3EEES15_NSS_INS5_IJS16_S1L_EEENS5_IJS1L_SC_EEEEEEENS4_39AutoVectorizingCopyWithAssumedAlignmentILi128EEENS4_14SM90_TMA_STOREES26_S28_S28_EEEvvEEEEvNT_6ParamsE --------------------------
	.section	.text._ZN7cutlass13device_kernelINS_4gemm6kernel13GemmUniversalIN4cute5tupleIJiiiiEEENS1_10collective13CollectiveMmaINS1_35MainloopSm100TmaUmmaWarpSpecializedILi4ELi2ELi4ENS5_IJNS4_1CILi4EEESB_NSA_ILi1EEEEEEEENS5_IJNSA_ILi128EEENSA_ILi256EEESF_EEENS_10bfloat16_tENS5_IJlSC_lEEESI_SJ_NS4_8TiledMMAINS4_8MMA_AtomIJNS4_26SM100_MMA_F16BF16_2x1SM_SSISI_SI_fLi128ELi256ELNS4_4UMMA5MajorE0ELSO_0ELNSN_7ScaleInE0ELSP_0EEEEEENS4_6LayoutINS5_IJSC_SC_SC_EEENS5_IJNSA_ILi0EEESU_SU_EEEEENS5_IJNS4_10UnderscoreESX_SX_EEEEENS4_28SM100_TMA_2SM_LOAD_MULTICASTENS4_14ComposedLayoutINS4_7SwizzleILi3ELi4ELi3EEENS4_18smem_ptr_flag_bitsILi16EEENSS_INS5_IJNSA_ILi8EEENSA_ILi64EEEEEENS5_IJS17_SC_EEEEEEEvNS4_8identityES10_S1B_vS1C_EENS_8epilogue10collective18CollectiveEpilogueINS1E_23Sm100TmaWarpSpecializedILi4ELi2ELi32ELb1ELb0EEEJNS5_IJS17_SG_SF_EEENS5_IJNSS_IS17_SC_EENSS_INS5_IJNSA_ILi32EEENSA_ILi2EEEEEENS5_IJSC_SF_EEEEEEEESI_SJ_SI_SJ_NS1E_6fusion15FusionCallbacksIS1I_NS1R_17LinearCombinationISI_fSI_fLNS_15FloatRoundStyleE2EEES1J_S1Q_JEEENS4_5SM1004TMEM4LOAD26SM100_TMEM_LOAD_32dp32b32xENS4_13SM90_TMA_LOADENS11_INS12_ILi2ELi4ELi3EEES15_NSS_INS5_IJS16_S1L_EEENS5_IJS1L_SC_EEEEEEENS4_39AutoVectorizingCopyWithAssumedAlignmentILi128EEENS4_14SM90_TMA_STOREES26_S28_S28_EEEvvEEEEvNT_6ParamsE,"ax",@progbits
	.align	128
.text._ZN7cutlass13device_kernelINS_4gemm6kernel13GemmUniversalIN4cute5tupleIJiiiiEEENS1_10collective13CollectiveMmaINS1_35MainloopSm100TmaUmmaWarpSpecializedILi4ELi2ELi4ENS5_IJNS4_1CILi4EEESB_NSA_ILi1EEEEEEEENS5_IJNSA_ILi128EEENSA_ILi256EEESF_EEENS_10bfloat16_tENS5_IJlSC_lEEESI_SJ_NS4_8TiledMMAINS4_8MMA_AtomIJNS4_26SM100_MMA_F16BF16_2x1SM_SSISI_SI_fLi128ELi256ELNS4_4UMMA5MajorE0ELSO_0ELNSN_7ScaleInE0ELSP_0EEEEEENS4_6LayoutINS5_IJSC_SC_SC_EEENS5_IJNSA_ILi0EEESU_SU_EEEEENS5_IJNS4_10UnderscoreESX_SX_EEEEENS4_28SM100_TMA_2SM_LOAD_MULTICASTENS4_14ComposedLayoutINS4_7SwizzleILi3ELi4ELi3EEENS4_18smem_ptr_flag_bitsILi16EEENSS_INS5_IJNSA_ILi8EEENSA_ILi64EEEEEENS5_IJS17_SC_EEEEEEEvNS4_8identityES10_S1B_vS1C_EENS_8epilogue10collective18CollectiveEpilogueINS1E_23Sm100TmaWarpSpecializedILi4ELi2ELi32ELb1ELb0EEEJNS5_IJS17_SG_SF_EEENS5_IJNSS_IS17_SC_EENSS_INS5_IJNSA_ILi32EEENSA_ILi2EEEEEENS5_IJSC_SF_EEEEEEEESI_SJ_SI_SJ_NS1E_6fusion15FusionCallbacksIS1I_NS1R_17LinearCombinationISI_fSI_fLNS_15FloatRoundStyleE2EEES1J_S1Q_JEEENS4_5SM1004TMEM4LOAD26SM100_TMEM_LOAD_32dp32b32xENS4_13SM90_TMA_LOADENS11_INS12_ILi2ELi4ELi3EEES15_NSS_INS5_IJS16_S1L_EEENS5_IJS1L_SC_EEEEEEENS4_39AutoVectorizingCopyWithAssumedAlignmentILi128EEENS4_14SM90_TMA_STOREES26_S28_S28_EEEvvEEEEvNT_6ParamsE:
        .type           _ZN7cutlass13device_kernelINS_4gemm6kernel13GemmUniversalIN4cute5tupleIJiiiiEEENS1_10collective13CollectiveMmaINS1_35MainloopSm100TmaUmmaWarpSpecializedILi4ELi2ELi4ENS5_IJNS4_1CILi4EEESB_NSA_ILi1EEEEEEEENS5_IJNSA_ILi128EEENSA_ILi256EEESF_EEENS_10bfloat16_tENS5_IJlSC_lEEESI_SJ_NS4_8TiledMMAINS4_8MMA_AtomIJNS4_26SM100_MMA_F16BF16_2x1SM_SSISI_SI_fLi128ELi256ELNS4_4UMMA5MajorE0ELSO_0ELNSN_7ScaleInE0ELSP_0EEEEEENS4_6LayoutINS5_IJSC_SC_SC_EEENS5_IJNSA_ILi0EEESU_SU_EEEEENS5_IJNS4_10UnderscoreESX_SX_EEEEENS4_28SM100_TMA_2SM_LOAD_MULTICASTENS4_14ComposedLayoutINS4_7SwizzleILi3ELi4ELi3EEENS4_18smem_ptr_flag_bitsILi16EEENSS_INS5_IJNSA_ILi8EEENSA_ILi64EEEEEENS5_IJS17_SC_EEEEEEEvNS4_8identityES10_S1B_vS1C_EENS_8epilogue10collective18CollectiveEpilogueINS1E_23Sm100TmaWarpSpecializedILi4ELi2ELi32ELb1ELb0EEEJNS5_IJS17_SG_SF_EEENS5_IJNSS_IS17_SC_EENSS_INS5_IJNSA_ILi32EEENSA_ILi2EEEEEENS5_IJSC_SF_EEEEEEEESI_SJ_SI_SJ_NS1E_6fusion15FusionCallbacksIS1I_NS1R_17LinearCombinationISI_fSI_fLNS_15FloatRoundStyleE2EEES1J_S1Q_JEEENS4_5SM1004TMEM4LOAD26SM100_TMEM_LOAD_32dp32b32xENS4_13SM90_TMA_LOADENS11_INS12_ILi2ELi4ELi3EEES15_NSS_INS5_IJS16_S1L_EEENS5_IJS1L_SC_EEEEEEENS4_39AutoVectorizingCopyWithAssumedAlignmentILi128EEENS4_14SM90_TMA_STOREES26_S28_S28_EEEvvEEEEvNT_6ParamsE,@function
        .size           _ZN7cutlass13device_kernelINS_4gemm6kernel13GemmUniversalIN4cute5tupleIJiiiiEEENS1_10collective13CollectiveMmaINS1_35MainloopSm100TmaUmmaWarpSpecializedILi4ELi2ELi4ENS5_IJNS4_1CILi4EEESB_NSA_ILi1EEEEEEEENS5_IJNSA_ILi128EEENSA_ILi256EEESF_EEENS_10bfloat16_tENS5_IJlSC_lEEESI_SJ_NS4_8TiledMMAINS4_8MMA_AtomIJNS4_26SM100_MMA_F16BF16_2x1SM_SSISI_SI_fLi128ELi256ELNS4_4UMMA5MajorE0ELSO_0ELNSN_7ScaleInE0ELSP_0EEEEEENS4_6LayoutINS5_IJSC_SC_SC_EEENS5_IJNSA_ILi0EEESU_SU_EEEEENS5_IJNS4_10UnderscoreESX_SX_EEEEENS4_28SM100_TMA_2SM_LOAD_MULTICASTENS4_14ComposedLayoutINS4_7SwizzleILi3ELi4ELi3EEENS4_18smem_ptr_flag_bitsILi16EEENSS_INS5_IJNSA_ILi8EEENSA_ILi64EEEEEENS5_IJS17_SC_EEEEEEEvNS4_8identityES10_S1B_vS1C_EENS_8epilogue10collective18CollectiveEpilogueINS1E_23Sm100TmaWarpSpecializedILi4ELi2ELi32ELb1ELb0EEEJNS5_IJS17_SG_SF_EEENS5_IJNSS_IS17_SC_EENSS_INS5_IJNSA_ILi32EEENSA_ILi2EEEEEENS5_IJSC_SF_EEEEEEEESI_SJ_SI_SJ_NS1E_6fusion15FusionCallbacksIS1I_NS1R_17LinearCombinationISI_fSI_fLNS_15FloatRoundStyleE2EEES1J_S1Q_JEEENS4_5SM1004TMEM4LOAD26SM100_TMEM_LOAD_32dp32b32xENS4_13SM90_TMA_LOADENS11_INS12_ILi2ELi4ELi3EEES15_NSS_INS5_IJS16_S1L_EEENS5_IJS1L_SC_EEEEEEENS4_39AutoVectorizingCopyWithAssumedAlignmentILi128EEENS4_14SM90_TMA_STOREES26_S28_S28_EEEvvEEEEvNT_6ParamsE,(.L_x_201 - _ZN7cutlass13device_kernelINS_4gemm6kernel13GemmUniversalIN4cute5tupleIJiiiiEEENS1_10collective13CollectiveMmaINS1_35MainloopSm100TmaUmmaWarpSpecializedILi4ELi2ELi4ENS5_IJNS4_1CILi4EEESB_NSA_ILi1EEEEEEEENS5_IJNSA_ILi128EEENSA_ILi256EEESF_EEENS_10bfloat16_tENS5_IJlSC_lEEESI_SJ_NS4_8TiledMMAINS4_8MMA_AtomIJNS4_26SM100_MMA_F16BF16_2x1SM_SSISI_SI_fLi128ELi256ELNS4_4UMMA5MajorE0ELSO_0ELNSN_7ScaleInE0ELSP_0EEEEEENS4_6LayoutINS5_IJSC_SC_SC_EEENS5_IJNSA_ILi0EEESU_SU_EEEEENS5_IJNS4_10UnderscoreESX_SX_EEEEENS4_28SM100_TMA_2SM_LOAD_MULTICASTENS4_14ComposedLayoutINS4_7SwizzleILi3ELi4ELi3EEENS4_18smem_ptr_flag_bitsILi16EEENSS_INS5_IJNSA_ILi8EEENSA_ILi64EEEEEENS5_IJS17_SC_EEEEEEEvNS4_8identityES10_S1B_vS1C_EENS_8epilogue10collective18CollectiveEpilogueINS1E_23Sm100TmaWarpSpecializedILi4ELi2ELi32ELb1ELb0EEEJNS5_IJS17_SG_SF_EEENS5_IJNSS_IS17_SC_EENSS_INS5_IJNSA_ILi32EEENSA_ILi2EEEEEENS5_IJSC_SF_EEEEEEEESI_SJ_SI_SJ_NS1E_6fusion15FusionCallbacksIS1I_NS1R_17LinearCombinationISI_fSI_fLNS_15FloatRoundStyleE2EEES1J_S1Q_JEEENS4_5SM1004TMEM4LOAD26SM100_TMEM_LOAD_32dp32b32xENS4_13SM90_TMA_LOADENS11_INS12_ILi2ELi4ELi3EEES15_NSS_INS5_IJS16_S1L_EEENS5_IJS1L_SC_EEEEEEENS4_39AutoVectorizingCopyWithAssumedAlignmentILi128EEENS4_14SM90_TMA_STOREES26_S28_S28_EEEvvEEEEvNT_6ParamsE)
        .other          _ZN7cutlass13device_kernelINS_4gemm6kernel13GemmUniversalIN4cute5tupleIJiiiiEEENS1_10collective13CollectiveMmaINS1_35MainloopSm100TmaUmmaWarpSpecializedILi4ELi2ELi4ENS5_IJNS4_1CILi4EEESB_NSA_ILi1EEEEEEEENS5_IJNSA_ILi128EEENSA_ILi256EEESF_EEENS_10bfloat16_tENS5_IJlSC_lEEESI_SJ_NS4_8TiledMMAINS4_8MMA_AtomIJNS4_26SM100_MMA_F16BF16_2x1SM_SSISI_SI_fLi128ELi256ELNS4_4UMMA5MajorE0ELSO_0ELNSN_7ScaleInE0ELSP_0EEEEEENS4_6LayoutINS5_IJSC_SC_SC_EEENS5_IJNSA_ILi0EEESU_SU_EEEEENS5_IJNS4_10UnderscoreESX_SX_EEEEENS4_28SM100_TMA_2SM_LOAD_MULTICASTENS4_14ComposedLayoutINS4_7SwizzleILi3ELi4ELi3EEENS4_18smem_ptr_flag_bitsILi16EEENSS_INS5_IJNSA_ILi8EEENSA_ILi64EEEEEENS5_IJS17_SC_EEEEEEEvNS4_8identityES10_S1B_vS1C_EENS_8epilogue10collective18CollectiveEpilogueINS1E_23Sm100TmaWarpSpecializedILi4ELi2ELi32ELb1ELb0EEEJNS5_IJS17_SG_SF_EEENS5_IJNSS_IS17_SC_EENSS_INS5_IJNSA_ILi32EEENSA_ILi2EEEEEENS5_IJSC_SF_EEEEEEEESI_SJ_SI_SJ_NS1E_6fusion15FusionCallbacksIS1I_NS1R_17LinearCombinationISI_fSI_fLNS_15FloatRoundStyleE2EEES1J_S1Q_JEEENS4_5SM1004TMEM4LOAD26SM100_TMEM_LOAD_32dp32b32xENS4_13SM90_TMA_LOADENS11_INS12_ILi2ELi4ELi3EEES15_NSS_INS5_IJS16_S1L_EEENS5_IJS1L_SC_EEEEEEENS4_39AutoVectorizingCopyWithAssumedAlignmentILi128EEENS4_14SM90_TMA_STOREES26_S28_S28_EEEvvEEEEvNT_6ParamsE,@"STO_CUDA_ENTRY STV_DEFAULT"
_ZN7cutlass13device_kernelINS_4gemm6kernel13GemmUniversalIN4cute5tupleIJiiiiEEENS1_10collective13CollectiveMmaINS1_35MainloopSm100TmaUmmaWarpSpecializedILi4ELi2ELi4ENS5_IJNS4_1CILi4EEESB_NSA_ILi1EEEEEEEENS5_IJNSA_ILi128EEENSA_ILi256EEESF_EEENS_10bfloat16_tENS5_IJlSC_lEEESI_SJ_NS4_8TiledMMAINS4_8MMA_AtomIJNS4_26SM100_MMA_F16BF16_2x1SM_SSISI_SI_fLi128ELi256ELNS4_4UMMA5MajorE0ELSO_0ELNSN_7ScaleInE0ELSP_0EEEEEENS4_6LayoutINS5_IJSC_SC_SC_EEENS5_IJNSA_ILi0EEESU_SU_EEEEENS5_IJNS4_10UnderscoreESX_SX_EEEEENS4_28SM100_TMA_2SM_LOAD_MULTICASTENS4_14ComposedLayoutINS4_7SwizzleILi3ELi4ELi3EEENS4_18smem_ptr_flag_bitsILi16EEENSS_INS5_IJNSA_ILi8EEENSA_ILi64EEEEEENS5_IJS17_SC_EEEEEEEvNS4_8identityES10_S1B_vS1C_EENS_8epilogue10collective18CollectiveEpilogueINS1E_23Sm100TmaWarpSpecializedILi4ELi2ELi32ELb1ELb0EEEJNS5_IJS17_SG_SF_EEENS5_IJNSS_IS17_SC_EENSS_INS5_IJNSA_ILi32EEENSA_ILi2EEEEEENS5_IJSC_SF_EEEEEEEESI_SJ_SI_SJ_NS1E_6fusion15FusionCallbacksIS1I_NS1R_17LinearCombinationISI_fSI_fLNS_15FloatRoundStyleE2EEES1J_S1Q_JEEENS4_5SM1004TMEM4LOAD26SM100_TMEM_LOAD_32dp32b32xENS4_13SM90_TMA_LOADENS11_INS12_ILi2ELi4ELi3EEES15_NSS_INS5_IJS16_S1L_EEENS5_IJS1L_SC_EEEEEEENS4_39AutoVectorizingCopyWithAssumedAlignmentILi128EEENS4_14SM90_TMA_STOREES26_S28_S28_EEEvvEEEEvNT_6ParamsE:
[----:B------:R-:W1:Y:S01]  /*0000*/  LDC R1, c[0x0][0x37c] ;  /* 0x0000df00ff017b82 */ /* 0x000e620000000800 */
[----:B------:R-:W2:Y:S01]  /*0010*/  S2R R97, SR_TID.X ;  /* 0x0000000000617919 */ /* 0x000ea20000002100 */
[----:B------:R-:W3:Y:S06]  /*0020*/  LDCU.64 UR8, c[0x0][0x890] ;  /* 0x00011200ff0877ac */ /* 0x000eec0008000a00 */
[----:B------:R-:W4:Y:S01]  /*0030*/  S2UR UR52, SR_CgaCtaId ;  /* 0x00000000003479c3 */ /* 0x000f220000008800 */
[----:B------:R-:W-:Y:S02]  /*0040*/  PRMT R84, RZ, 0x7610, R84 ;  /* 0x00007610ff547816 */ /* 0x000fe40000000054 */
[----:B------:R-:W-:-:S02]  /*0050*/  ELECT P0, URZ, PT ;  /* 0x0000000000ff782f */ /* 0x000fc40003800000 */
[----:B---3--:R-:W-:-:S04]  /*0060*/  ISETP.NE.U32.AND P1, PT, RZ, UR8, PT ;  /* 0x00000008ff007c0c */ /* 0x008fc8000bf25070 */
[----:B------:R-:W-:Y:S01]  /*0070*/  ISETP.NE.AND.EX P2, PT, RZ, UR9, PT, P1 ;  /* 0x00000009ff007c0c */ /* 0x000fe2000bf45310 */
[----:B----4-:R-:W-:Y:S02]  /*0080*/  ULOP3.LUT UR68, UR52, 0x1, URZ, 0xc0, !UPT ;  /* 0x0000000134447892 */ /* 0x010fe4000f8ec0ff */
[----:B------:R-:W-:Y:S01]  /*0090*/  ULOP3.LUT UR69, UR52, 0x1, URZ, 0x3c, !UPT ;  /* 0x0000000134457892 */ /* 0x000fe2000f8e3cff */
[----:B--2---:R-:W-:-:S05]  /*00a0*/  SHF.R.U32.HI R85, RZ, 0x5, R97 ;  /* 0x00000005ff557819 */ /* 0x004fca0000011661 */
[----:B------:R-:W2:Y:S02]  /*00b0*/  SHFL.IDX PT, R0, R85, RZ, 0x1f ;  /* 0x00001fff55007589 */ /* 0x000ea400000e0000 */
[----:B--2---:R-:W-:Y:S02]  /*00c0*/  R2UR UR22, R0 ;  /* 0x00000000001672ca */ /* 0x004fe400000e0000 */
[----:B-1----:R-:W-:Y:S05]  /*00d0*/  @P2 BRA `(.L_x_0) ;  /* 0x0000000000302947 */ /* 0x002fea0003800000 */
[----:B------:R-:W1:Y:S02]  /*00e0*/  LDCU.64 UR4, c[0x0][0x888] ;  /* 0x00011100ff0477ac */ /* 0x000e640008000a00 */
[----:B-1----:R-:W-:-:S04]  /*00f0*/  UISETP.NE.U32.AND UP0, UPT, UR4, URZ, UPT ;  /* 0x000000ff0400728c */ /* 0x002fc8000bf05070 */
[----:B------:R-:W-:-:S09]  /*0100*/  UISETP.NE.AND.EX UP0, UPT, UR5, URZ, UPT, UP0 ;  /* 0x000000ff0500728c */ /* 0x000fd2000bf05300 */
[----:B------:R-:W-:Y:S05]  /*0110*/  BRA.U !UP0, `(.L_x_1) ;  /* 0x0000000108147547 */ /* 0x000fea000b800000 */
[----:B------:R-:W1:Y:S01]  /*0120*/  LDC.64 R2, c[0x0][0x888] ;  /* 0x00022200ff027b82 */ /* 0x000e620000000a00 */
[----:B------:R-:W1:Y:S02]  /*0130*/  LDCU.64 UR4, c[0x0][0x358] ;  /* 0x00006b00ff0477ac */ /* 0x000e640008000a00 */
[----:B-1----:R1:W5:Y:S01]  /*0140*/  LDG.E R41, desc[UR4][R2.64] ;  /* 0x0000000402297981 */ /* 0x002362000c1e1900 */
[----:B------:R-:W-:Y:S01]  /*0150*/  HFMA2 R84, -RZ, RZ, 0, 5.9604644775390625e-08 ;  /* 0x00000001ff547431 */ /* 0x000fe200000001ff */
[----:B------:R-:W-:Y:S05]  /*0160*/  BRA `(.L_x_0) ;  /* 0x00000000000c7947 */ /* 0x000fea0003800000 */
.L_x_1:
[----:B------:R-:W1:Y:S01]  /*0170*/  LDCU UR4, c[0x0][0x880] ;  /* 0x00011000ff0477ac */ /* 0x000e620008000800 */
[----:B------:R-:W-:Y:S01]  /*0180*/  HFMA2 R84, -RZ, RZ, 0, 5.9604644775390625e-08 ;  /* 0x00000001ff547431 */ /* 0x000fe200000001ff */
[----:B-1----:R-:W-:-:S07]  /*0190*/  MOV R41, UR4 ;  /* 0x0000000400297c02 */ /* 0x002fce0008000f00 */
.L_x_0:
[----:B------:R-:W2:Y:S02]  /*01a0*/  LDCU.64 UR4, c[0x0][0x8b0] ;  /* 0x00011600ff0477ac */ /* 0x000ea40008000a00 */
[----:B--2---:R-:W-:-:S04]  /*01b0*/  UISETP.NE.U32.AND UP0, UPT, UR4, URZ, UPT ;  /* 0x000000ff0400728c */ /* 0x004fc8000bf05070 */
[----:B------:R-:W-:-:S09]  /*01c0*/  UISETP.NE.AND.EX UP0, UPT, UR5, URZ, UPT, UP0 ;  /* 0x000000ff0500728c */ /* 0x000fd2000bf05300 */
[----:B------:R-:W-:Y:S05]  /*01d0*/  BRA.U UP0, `(.L_x_2) ;  /* 0x0000000100287547 */ /* 0x000fea000b800000 */
[----:B------:R-:W2:Y:S02]  /*01e0*/  LDCU.64 UR4, c[0x0][0x8a8] ;  /* 0x00011500ff0477ac */ /* 0x000ea40008000a00 */
[----:B--2---:R-:W-:-:S04]  /*01f0*/  UISETP.NE.U32.AND UP0, UPT, UR4, URZ, UPT ;  /* 0x000000ff0400728c */ /* 0x004fc8000bf05070 */
[----:B------:R-:W-:-:S09]  /*0200*/  UISETP.NE.AND.EX UP0, UPT, UR5, URZ, UPT, UP0 ;  /* 0x000000ff0500728c */ /* 0x000fd2000bf05300 */
[----:B------:R-:W-:Y:S05]  /*0210*/  BRA.U !UP0, `(.L_x_3) ;  /* 0x0000000108107547 */ /* 0x000fea000b800000 */
[----:B------:R-:W2:Y:S01]  /*0220*/  LDC.64 R38, c[0x0][0x8a8] ;  /* 0x00022a00ff267b82 */ /* 0x000ea20000000a00 */
[----:B------:R-:W2:Y:S02]  /*0230*/  LDCU.64 UR4, c[0x0][0x358] ;  /* 0x00006b00ff0477ac */ /* 0x000ea40008000a00 */
[----:B--2---:R2:W5:Y:S01]  /*0240*/  LDG.E R38, desc[UR4][R38.64] ;  /* 0x0000000426267981 */ /* 0x004562000c1e1900 */
[----:B------:R-:W-:Y:S05]  /*0250*/  BRA `(.L_x_2) ;  /* 0x0000000000087947 */ /* 0x000fea0003800000 */
.L_x_3:
[----:B------:R-:W2:Y:S02]  /*0260*/  LDCU UR4, c[0x0][0x8a0] ;  /* 0x00011400ff0477ac */ /* 0x000ea40008000800 */
[----:B--2---:R-:W-:Y:S02]  /*0270*/  MOV R38, UR4 ;  /* 0x0000000400267c02 */ /* 0x004fe40008000f00 */
.L_x_2:
[----:B------:R-:W-:Y:S01]  /*0280*/  IMAD.U32 R0, RZ, RZ, UR22 ;  /* 0x00000016ff007e24 */ /* 0x000fe2000f8e00ff */
[----:B------:R-:W-:Y:S04]  /*0290*/  BSSY.RECONVERGENT B0, `(.L_x_4) ;  /* 0x000000c000007945 */ /* 0x000fe80003800200 */
[C---:B------:R-:W-:Y:S02]  /*02a0*/  ISETP.NE.OR P3, PT, R0.reuse, 0x1, !P0 ;  /* 0x000000010000780c */ /* 0x040fe40004765670 */
[----:B------:R-:W-:-:S11]  /*02b0*/  ISETP.NE.OR P2, PT, R0, 0x3, !P0 ;  /* 0x000000030000780c */ /* 0x000fd60004745670 */
[----:B------:R-:W-:Y:S05]  /*02c0*/  @P3 BRA `(.L_x_5) ;  /* 0x0000000000203947 */ /* 0x000fea0003800000 */
[----:B------:R-:W3:Y:S02]  /*02d0*/  LDCU.64 UR4, c[0x0][0x348] ;  /* 0x00006900ff0477ac */ /* 0x000ee40008000a00 */
[----:B---3--:R-:W-:Y:S02]  /*02e0*/  UIADD3 UR6, UP1, UPT, UR4, 0x80, URZ ;  /* 0x0000008004067890 */ /* 0x008fe4000ff3e0ff */
[----:B------:R-:W-:Y:S02]  /*02f0*/  UIADD3 UR4, UP0, UPT, UR4, 0x180, URZ ;  /* 0x0000018004047890 */ /* 0x000fe4000ff1e0ff */
[----:B------:R-:W-:Y:S02]  /*0300*/  UIADD3.X UR7, UPT, UPT, URZ, UR5, URZ, UP1, !UPT ;  /* 0x00000005ff077290 */ /* 0x000fe40008ffe4ff */
[----:B------:R-:W-:-:S07]  /*0310*/  UIADD3.X UR5, UPT, UPT, URZ, UR5, URZ, UP0, !UPT ;  /* 0x00000005ff057290 */ /* 0x000fce00087fe4ff */
[----:B------:R3:W-:Y:S02]  /*0320*/  UTMACCTL.PF [UR6] ;  /* 0x00000000060079b9 */ /* 0x0007e40008040000 */
[----:B------:R3:W-:Y:S02]  /*0330*/  UTMACCTL.PF [UR4] ;  /* 0x00000000040079b9 */ /* 0x0007e40008040000 */
[----:B---3--:R-:W-:Y:S01]  /*0340*/  NOP ;  /* 0x0000000000007918 */ /* 0x008fe20000000000 */
.L_x_5:
[----:B------:R-:W-:Y:S05]  /*0350*/  BSYNC.RECONVERGENT B0 ;  /* 0x0000000000007941 */ /* 0x000fea0003800200 */
.L_x_4:
[----:B------:R-:W-:Y:S04]  /*0360*/  BSSY.RECONVERGENT B0, `(.L_x_6) ;  /* 0x000000a000007945 */ /* 0x000fe80003800200 */
        /* <DEDUP_REMOVED lines=9> */
.L_x_7:
[----:B------:R-:W-:Y:S05]  /*0400*/  BSYNC.RECONVERGENT B0 ;  /* 0x0000000000007941 */ /* 0x000fea0003800200 */
.L_x_6:
[----:B------:R-:W3:Y:S01]  /*0410*/  LDCU.64 UR4, c[0x0][0x888] ;  /* 0x00011100ff0477ac */ /* 0x000ee20008000a00 */
[----:B------:R-:W-:Y:S01]  /*0420*/  ISETP.NE.AND.EX P1, PT, RZ, UR9, PT, P1 ;  /* 0x00000009ff007c0c */ /* 0x000fe2000bf25310 */
[----:B------:R-:W-:Y:S01]  /*0430*/  UPLOP3.LUT UP3, UPT, UPT, UPT, UPT, 0x80, 0x8 ;  /* 0x000000000008789c */ /* 0x000fe20003f6f070 */
[----:B---3--:R-:W-:-:S04]  /*0440*/  ISETP.NE.U32.AND P2, PT, RZ, UR4, PT ;  /* 0x00000004ff007c0c */ /* 0x008fc8000bf45070 */
[----:B------:R-:W-:-:S13]  /*0450*/  ISETP.NE.AND.EX P2, PT, RZ, UR5, PT, P2 ;  /* 0x00000005ff007c0c */ /* 0x000fda000bf45320 */
[----:B------:R-:W-:Y:S05]  /*0460*/  @P2 BRA P1, `(.L_x_8) ;  /* 0x0000000000282947 */ /* 0x000fea0000800000 */
[----:B------:R-:W-:Y:S01]  /*0470*/  UISETP.NE.U32.AND UP0, UPT, UR8, URZ, UPT ;  /* 0x000000ff0800728c */ /* 0x000fe2000bf05070 */
[----:B-----5:R-:W-:Y:S01]  /*0480*/  FSETP.NEU.AND P1, PT, R41, RZ, PT ;  /* 0x000000ff2900720b */ /* 0x020fe20003f2d000 */
[----:B------:R-:W-:Y:S02]  /*0490*/  UISETP.NE.U32.AND UP2, UPT, UR4, URZ, UPT ;  /* 0x000000ff0400728c */ /* 0x000fe4000bf45070 */
[----:B------:R-:W-:Y:S02]  /*04a0*/  UISETP.NE.AND.EX UP1, UPT, UR9, URZ, UPT, UP0 ;  /* 0x000000ff0900728c */ /* 0x000fe4000bf25300 */
[----:B------:R-:W-:-:S04]  /*04b0*/  UISETP.NE.AND.EX UP0, UPT, UR5, URZ, UPT, UP2 ;  /* 0x000000ff0500728c */ /* 0x000fc8000bf05320 */
[----:B------:R-:W-:-:S04]  /*04c0*/  USEL UR4, URZ, 0xffffffff, UP0 ;  /* 0xffffffffff047887 */ /* 0x000fc80008000000 */
[----:B------:R-:W-:Y:S01]  /*04d0*/  VOTEU.ANY UP0, P1 ;  /* 0x0000000000ff7886 */ /* 0x000fe20000800100 */
[----:B------:R-:W-:-:S04]  /*04e0*/  @!UP1 USEL UR4, URZ, 0xffffffff, UP0 ;  /* 0xffffffffff049887 */ /* 0x000fc80008000000 */
[----:B------:R-:W-:-:S04]  /*04f0*/  ULOP3.LUT UR4, UR4, 0x1, URZ, 0xc0, !UPT ;  /* 0x0000000104047892 */ /* 0x000fc8000f8ec0ff */
[----:B------:R-:W-:-:S11]  /*0500*/  UISETP.NE.U32.AND UP3, UPT, UR4, 0x1, UPT ;  /* 0x000000010400788c */ /* 0x000fd6000bf65070 */
.L_x_8:
[----:B------:R-:W3:Y:S01]  /*0510*/  SHFL.IDX PT, R0, R85, RZ, 0x1f ;  /* 0x00001fff55007589 */ /* 0x000ee200000e0000 */
[----:B------:R-:W-:-:S04]  /*0520*/  UISETP.NE.AND UP0, UPT, UR22, 0x2, UPT ;  /* 0x000000021600788c */ /* 0x000fc8000bf05270 */
[----:B------:R-:W-:Y:S02]  /*0530*/  UISETP.EQ.AND UP1, UPT, UR68, URZ, !UP0 ;  /* 0x000000ff4400728c */ /* 0x000fe4000c722270 */
[----:B------:R-:W-:-:S04]  /*0540*/  USEL UR54, URZ, 0x1, UP0 ;  /* 0x00000001ff367887 */ /* 0x000fc80008000000 */
[----:B------:R-:W-:Y:S02]  /*0550*/  PLOP3.LUT P4, PT, P0, PT, UP1, 0x80, 0x8 ;  /* 0x000000000008781c */ /* 0x000fe4000078f018 */
[----:B---3--:R-:W-:-:S13]  /*0560*/  ISETP.NE.AND P1, PT, R0, RZ, PT ;  /* 0x000000ff0000720c */ /* 0x008fda0003f25270 */
[----:B------:R-:W-:Y:S05]  /*0570*/  @P1 BRA `(.L_x_9) ;  /* 0x0000000000541947 */ /* 0x000fea0003800000 */
[----:B------:R-:W-:Y:S01]  /*0580*/  UMOV UR4, 0x400 ;  /* 0x0000040000047882 */ /* 0x000fe20000000000 */
[----:B------:R-:W-:Y:S01]  /*0590*/  UMOV UR8, 0x1 ;  /* 0x0000000100087882 */ /* 0x000fe20000000000 */
[----:B------:R-:W-:Y:S01]  /*05a0*/  UMOV UR6, 0x5 ;  /* 0x0000000500067882 */ /* 0x000fe20000000000 */
[----:B------:R-:W-:Y:S02]  /*05b0*/  ULEA UR4, UR52, UR4, 0x18 ;  /* 0x0000000434047291 */ /* 0x000fe4000f8ec0ff */
[----:B------:R-:W-:-:S04]  /*05c0*/  UIADD3 UR8, UPT, UPT, -UR8, 0x100000, URZ ;  /* 0x0010000008087890 */ /* 0x000fc8000fffe1ff */
[----:B------:R-:W-:Y:S02]  /*05d0*/  USHF.L.U32 UR9, UR8, 0xb, URZ ;  /* 0x0000000b08097899 */ /* 0x000fe400080006ff */
[----:B------:R-:W-:Y:S02]  /*05e0*/  USHF.L.U32 UR8, UR8, 0x1, URZ ;  /* 0x0000000108087899 */ /* 0x000fe400080006ff */
[----:B------:R-:W-:-:S04]  /*05f0*/  UIADD3 UR6, UPT, UPT, -UR6, 0x100000, URZ ;  /* 0x0010000006067890 */ /* 0x000fc8000fffe1ff */
[----:B------:R-:W-:Y:S02]  /*0600*/  USHF.L.U32 UR7, UR6, 0xb, URZ ;  /* 0x0000000b06077899 */ /* 0x000fe400080006ff */
[----:B------:R-:W-:Y:S01]  /*0610*/  USHF.L.U32 UR6, UR6, 0x1, URZ ;  /* 0x0000000106067899 */ /* 0x000fe200080006ff */
[----:B------:R-:W-:Y:S01]  /*0620*/  ELECT P1, URZ, PT ;  /* 0x0000000000ff782f */ /* 0x000fe20003820000 */
[----:B------:R-:W3:Y:S02]  /*0630*/  FENCE.VIEW.ASYNC.S ;  /* 0x00000000000073c6 */ /* 0x000ee40000000000 */
[----:B---3--:R3:W4:Y:S08]  /*0640*/  SYNCS.EXCH.64 URZ, [UR4], UR8 ;  /* 0x0000000804ff75b2 */ /* 0x0087300008000100 */
[----:B------:R3:W1:Y:S01]  /*0650*/  SYNCS.EXCH.64 URZ, [UR4+0x20], UR6 ;  /* 0x0000200604ff75b2 */ /* 0x0006620008000100 */
[----:B------:R3:W1:Y:S01]  /*0660*/  SYNCS.EXCH.64 URZ, [UR4+0x8], UR8 ;  /* 0x0000080804ff75b2 */ /* 0x0006620008000100 */
[----:B------:R3:W1:Y:S01]  /*0670*/  SYNCS.EXCH.64 URZ, [UR4+0x28], UR6 ;  /* 0x0000280604ff75b2 */ /* 0x0006620008000100 */
[----:B------:R3:W1:Y:S01]  /*0680*/  SYNCS.EXCH.64 URZ, [UR4+0x10], UR8 ;  /* 0x0000100804ff75b2 */ /* 0x0006620008000100 */
[----:B------:R3:W1:Y:S01]  /*0690*/  SYNCS.EXCH.64 URZ, [UR4+0x30], UR6 ;  /* 0x0000300604ff75b2 */ /* 0x0006620008000100 */
[----:B------:R3:W1:Y:S01]  /*06a0*/  SYNCS.EXCH.64 URZ, [UR4+0x18], UR8 ;  /* 0x0000180804ff75b2 */ /* 0x0006620008000100 */
[----:B------:R3:W1:Y:S01]  /*06b0*/  SYNCS.EXCH.64 URZ, [UR4+0x38], UR6 ;  /* 0x0000380604ff75b2 */ /* 0x0006620008000100 */
[----:B------:R-:W-:Y:S01]  /*06c0*/  NOP ;  /* 0x0000000000007918 */ /* 0x000fe20000000000 */
.L_x_9:
[----:B------:R-:W2:Y:S01]  /*06d0*/  SHFL.IDX PT, R0, R85, RZ, 0x1f ;  /* 0x00001fff55007589 */ /* 0x000ea200000e0000 */
[----:B------:R-:W-:Y:S01]  /*06e0*/  NOP ;  /* 0x0000000000007918 */ /* 0x000fe20000000000 */
[----:B--2---:R-:W-:-:S13]  /*06f0*/  ISETP.NE.AND P1, PT, R0, 0x1, PT ;  /* 0x000000010000780c */ /* 0x004fda0003f25270 */
[----:B------:R-:W-:Y:S05]  /*0700*/  @P1 BRA `(.L_x_10) ;  /* 0x0000000000541947 */ /* 0x000fea0003800000 */
[----:B---3--:R-:W-:Y:S01]  /*0710*/  UMOV UR4, 0x400 ;  /* 0x0000040000047882 */ /* 0x008fe20000000000 */
        /* <DEDUP_REMOVED lines=10> */
[----:B------:R-:W2:Y:S02]  /*07c0*/  FENCE.VIEW.ASYNC.S ;  /* 0x00000000000073c6 */ /* 0x000ea40000000000 */
[----:B--2---:R2:W3:Y:S08]  /*07d0*/  SYNCS.EXCH.64 URZ, [UR4+0x40], UR8 ;  /* 0x0000400804ff75b2 */ /* 0x0044f00008000100 */
        /* <DEDUP_REMOVED lines=8> */
.L_x_10:
[----:B------:R-:W4:Y:S01]  /*0860*/  SHFL.IDX PT, R0, R85, RZ, 0x1f ;  /* 0x00001fff55007589 */ /* 0x000f2200000e0000 */
[----:B------:R-:W-:Y:S01]  /*0870*/  NOP ;  /* 0x0000000000007918 */ /* 0x000fe20000000000 */
[----:B----4-:R-:W-:-:S13]  /*0880*/  ISETP.NE.AND P1, PT, R0, 0x3, PT ;  /* 0x000000030000780c */ /* 0x010fda0003f25270 */
[----:B------:R-:W-:Y:S05]  /*0890*/  @P1 BRA `(.L_x_11) ;  /* 0x00000000002c1947 */ /* 0x000fea0003800000 */
[----:B--23--:R-:W-:Y:S01]  /*08a0*/  UMOV UR6, 0x400 ;  /* 0x0000040000067882 */ /* 0x00cfe20000000000 */
[----:B------:R-:W-:Y:S01]  /*08b0*/  UMOV UR4, 0x20 ;  /* 0x0000002000047882 */ /* 0x000fe20000000000 */
[----:B------:R-:W-:Y:S02]  /*08c0*/  ULEA UR6, UR52, UR6, 0x18 ;  /* 0x0000000634067291 */ /* 0x000fe4000f8ec0ff */
[----:B------:R-:W-:-:S04]  /*08d0*/  UIADD3 UR4, UPT, UPT, -UR4, 0x100000, URZ ;  /* 0x0010000004047890 */ /* 0x000fc8000fffe1ff */
[----:B------:R-:W-:Y:S02]  /*08e0*/  USHF.L.U32 UR5, UR4, 0xb, URZ ;  /* 0x0000000b04057899 */ /* 0x000fe400080006ff */
[----:B------:R-:W-:Y:S01]  /*08f0*/  USHF.L.U32 UR4, UR4, 0x1, URZ ;  /* 0x0000000104047899 */ /* 0x000fe200080006ff */
[----:B------:R-:W-:Y:S01]  /*0900*/  ELECT P1, URZ, PT ;  /* 0x0000000000ff782f */ /* 0x000fe20003820000 */
[----:B------:R-:W2:Y:S10]  /*0910*/  FENCE.VIEW.ASYNC.S ;  /* 0x00000000000073c6 */ /* 0x000eb40000000000 */
[----:B--2---:R4:W2:Y:S01]  /*0920*/  SYNCS.EXCH.64 URZ, [UR6+0x80], UR4 ;  /* 0x0000800406ff75b2 */ /* 0x0048a20008000100 */
[----:B------:R4:W3:Y:S02]  /*0930*/  SYNCS.EXCH.64 URZ, [UR6+0x88], UR4 ;  /* 0x0000880406ff75b2 */ /* 0x0008e40008000100 */
[----:B----4-:R-:W-:Y:S01]  /*0940*/  NOP ;  /* 0x0000000000007918 */ /* 0x010fe20000000000 */
.L_x_11:
[----:B------:R-:W4:Y:S01]  /*0950*/  SHFL.IDX PT, R0, R85, RZ, 0x1f ;  /* 0x00001fff55007589 */ /* 0x000f2200000e0000 */
[----:B------:R-:W-:Y:S01]  /*0960*/  NOP ;  /* 0x0000000000007918 */ /* 0x000fe20000000000 */
[----:B----4-:R-:W-:-:S13]  /*0970*/  ISETP.NE.AND P1, PT, R0, 0x4, PT ;  /* 0x000000040000780c */ /* 0x010fda0003f25270 */
[----:B------:R-:W-:Y:S05]  /*0980*/  @P1 BRA `(.L_x_12) ;  /* 0x0000000000481947 */ /* 0x000fea0003800000 */
[----:B--23--:R-:W-:Y:S01]  /*0990*/  UMOV UR4, 0xe20 ;  /* 0x00000e2000047882 */ /* 0x00cfe20000000000 */
[----:B------:R-:W-:Y:S01]  /*09a0*/  UMOV UR6, 0x400 ;  /* 0x0000040000067882 */ /* 0x000fe20000000000 */
[----:B------:R-:W-:Y:S01]  /*09b0*/  USEL UR4, UR4, 0xc20, UP3 ;  /* 0x00000c2004047887 */ /* 0x000fe20009800000 */
        /* <DEDUP_REMOVED lines=10> */
[----:B--2---:R4:W2:Y:S08]  /*0a60*/  SYNCS.EXCH.64 URZ, [UR6+0x90], UR8 ;  /* 0x0000900806ff75b2 */ /* 0x0048b00008000100 */
[----:B------:R4:W3:Y:S01]  /*0a70*/  SYNCS.EXCH.64 URZ, [UR6+0xa0], UR4 ;  /* 0x0000a00406ff75b2 */ /* 0x0008e20008000100 */
[----:B------:R4:W1:Y:S01]  /*0a80*/  SYNCS.EXCH.64 URZ, [UR6+0x98], UR8 ;  /* 0x0000980806ff75b2 */ /* 0x0008620008000100 */
[----:B------:R4:W1:Y:S02]  /*0a90*/  SYNCS.EXCH.64 URZ, [UR6+0xa8], UR4 ;  /* 0x0000a80406ff75b2 */ /* 0x0008640008000100 */
[----:B----4-:R-:W-:Y:S01]  /*0aa0*/  NOP ;  /* 0x0000000000007918 */ /* 0x010fe20000000000 */
.L_x_12:
[----:B------:R-:W4:Y:S01]  /*0ab0*/  SHFL.IDX PT, R0, R85, RZ, 0x1f ;  /* 0x00001fff55007589 */ /* 0x000f2200000e0000 */
[----:B------:R-:W-:Y:S01]  /*0ac0*/  NOP ;  /* 0x0000000000007918 */ /* 0x000fe20000000000 */
[----:B----4-:R-:W-:-:S13]  /*0ad0*/  ISETP.NE.AND P1, PT, R0, 0x5, PT ;  /* 0x000000050000780c */ /* 0x010fda0003f25270 */
[----:B------:R-:W-:Y:S05]  /*0ae0*/  @P1 BRA `(.L_x_13) ;  /* 0x0000000000541947 */ /* 0x000fea0003800000 */
[----:B--23--:R-:W-:Y:S01]  /*0af0*/  UMOV UR4, 0x400 ;  /* 0x0000040000047882 */ /* 0x00cfe20000000000 */
        /* <DEDUP_REMOVED lines=14> */
[----:B------:R4:W1:Y:S01]  /*0be0*/  SYNCS.EXCH.64 URZ, [UR4+0xd8], UR8 ;  /* 0x0000d80804ff75b2 */ /* 0x0008620008000100 */
[----:B------:R4:W1:Y:S01]  /*0bf0*/  SYNCS.EXCH.64 URZ, [UR4+0xc0], UR6 ;  /* 0x0000c00604ff75b2 */ /* 0x0008620008000100 */
[----:B------:R4:W1:Y:S01]  /*0c00*/  SYNCS.EXCH.64 URZ, [UR4+0xe0], UR8 ;  /* 0x0000e00804ff75b2 */ /* 0x0008620008000100 */
[----:B------:R4:W1:Y:S01]  /*0c10*/  SYNCS.EXCH.64 URZ, [UR4+0xc8], UR6 ;  /* 0x0000c80604ff75b2 */ /* 0x0008620008000100 */
[----:B------:R4:W1:Y:S02]  /*0c20*/  SYNCS.EXCH.64 URZ, [UR4+0xe8], UR8 ;  /* 0x0000e80804ff75b2 */ /* 0x0008640008000100 */
[----:B----4-:R-:W-:Y:S01]  /*0c30*/  NOP ;  /* 0x0000000000007918 */ /* 0x010fe20000000000 */
.L_x_13:
[----:B------:R-:W4:Y:S01]  /*0c40*/  SHFL.IDX PT, R0, R85, RZ, 0x1f ;  /* 0x00001fff55007589 */ /* 0x000f2200000e0000 */
[----:B------:R-:W-:Y:S01]  /*0c50*/  ISETP.NE.OR P0, PT, RZ, UR22, !P0 ;  /* 0x00000016ff007c0c */ /* 0x000fe2000c705670 */
        /* <DEDUP_REMOVED lines=12> */
[----:B------:R4:W3:Y:S01]  /*0d20*/  SYNCS.EXCH.64 URZ, [UR4+0x100], UR6 ;  /* 0x0001000604ff75b2 */ /* 0x0008e20008000100 */
[----:B------:R4:W1:Y:S01]  /*0d30*/  SYNCS.EXCH.64 URZ, [UR4+0xf8], UR6 ;  /* 0x0000f80604ff75b2 */ /* 0x0008620008000100 */
[----:B------:R4:W1:Y:S02]  /*0d40*/  SYNCS.EXCH.64 URZ, [UR4+0x108], UR6 ;  /* 0x0001080604ff75b2 */ /* 0x0008640008000100 */
[----:B----4-:R-:W-:Y:S01]  /*0d50*/  NOP ;  /* 0x0000000000007918 */ /* 0x010fe20000000000 */
.L_x_14:
[----:B------:R-:W-:Y:S01]  /*0d60*/  VOTEU.ALL UP0, P0 ;  /* 0x0000000000ff7886 */ /* 0x000fe20000000000 */
[----:B--23--:R-:W-:Y:S01]  /*0d70*/  UMOV UR4, 0x20 ;  /* 0x0000002000047882 */ /* 0x00cfe20000000000 */
[----:B------:R-:W2:Y:S01]  /*0d80*/  LDCU UR28, c[0x0][0x36c] ;  /* 0x00006d80ff1c77ac */ /* 0x000ea20008000800 */
[----:B------:R-:W-:Y:S01]  /*0d90*/  NOP ;  /* 0x0000000000007918 */ /* 0x000fe20000000000 */
[----:B------:R-:W-:Y:S01]  /*0da0*/  LOP3.LUT R0, R97, 0x1f, RZ, 0xc0, !PT ;  /* 0x0000001f61007812 */ /* 0x000fe200078ec0ff */
[----:B------:R-:W-:Y:S01]  /*0db0*/  @!UP0 UMOV UR6, 0x400 ;  /* 0x0000040000068882 */ /* 0x000fe20000000000 */
[----:B------:R-:W-:-:S04]  /*0dc0*/  @!UP0 UIADD3 UR4, UPT, UPT, -UR4, 0x100000, URZ ;  /* 0x0010000004048890 */ /* 0x000fc8000fffe1ff */
[----:B------:R-:W-:Y:S02]  /*0dd0*/  @!UP0 USHF.L.U32 UR5, UR4, 0xb, URZ ;  /* 0x0000000b04058899 */ /* 0x000fe400080006ff */
[----:B------:R-:W-:Y:S02]  /*0de0*/  @!UP0 USHF.L.U32 UR4, UR4, 0x1, URZ ;  /* 0x0000000104048899 */ /* 0x000fe400080006ff */
[----:B------:R-:W-:Y:S01]  /*0df0*/  @!UP0 ULEA UR6, UR52, UR6, 0x18 ;  /* 0x0000000634068291 */ /* 0x000fe2000f8ec0ff */
[----:B------:R-:W-:Y:S01]  /*0e00*/  VOTEU.ALL UP0, P0 ;  /* 0x0000000000ff7886 */ /* 0x000fe20000000000 */
[----:B------:R-:W-:Y:S02]  /*0e10*/  UISETP.NE.AND UP4, UPT, UR22, URZ, UPT ;  /* 0x000000ff1600728c */ /* 0x000fe4000bf85270 */
[----:B--2---:R-:W-:Y:S01]  /*0e20*/  UISETP.EQ.U32.AND UP1, UPT, UR28, 0x1, UPT ;  /* 0x000000011c00788c */ /* 0x004fe2000bf22070 */
[----:B------:R-:W2:Y:S07]  /*0e30*/  FENCE.VIEW.ASYNC.S ;  /* 0x00000000000073c6 */ /* 0x000eae0000000000 */
[----:B--2---:R2:W3:Y:S01]  /*0e40*/  @!UP0 SYNCS.EXCH.64 URZ, [UR6+0x110], UR4 ;  /* 0x0001100406ff85b2 */ /* 0x0044e20008000100 */
[----:B------:R-:W-:Y:S05]  /*0e50*/  BRA.U !UP1, `(.L_x_15) ;  /* 0x0000000109087547 */ /* 0x000fea000b800000 */
[----:B-1-3--:R-:W-:Y:S01]  /*0e60*/  UCGABAR_ARV ;  /* 0x00000000000079c7 */ /* 0x00afe20008000000 */
[----:B------:R-:W-:Y:S05]  /*0e70*/  BRA `(.L_x_16) ;  /* 0x0000000000047947 */ /* 0x000fea0003800000 */
.L_x_15:
[----:B-1-3--:R-:W-:Y:S01]  /*0e80*/  NOP ;  /* 0x0000000000007918 */ /* 0x00afe20000000000 */
.L_x_16:
[----:B------:R-:W1:Y:S01]  /*0e90*/  S2UR UR8, SR_CTAID.Y ;  /* 0x00000000000879c3 */ /* 0x000e620000002600 */
[----:B------:R-:W-:-:S05]  /*0ea0*/  CS2R.32 R86, SR_CgaSize ;  /* 0x0000000000567805 */ /* 0x000fca0000008a00 */
[----:B------:R-:W-:-:S05]  /*0eb0*/  IMAD R86, R86, -0xa0, RZ ;  /* 0xffffff6056567824 */ /* 0x000fca00078e02ff */
[----:B------:R-:W-:-:S14]  /*0ec0*/  R2UR UR9, R86 ;  /* 0x00000000560972ca */ /* 0x000fdc00000e0000 */
[----:B------:R-:W3:Y:S01]  /*0ed0*/  LDCU UR9, c[0x0][UR9+0x2b4] ;  /* 0x00005680090977ac */ /* 0x000ee20008000800 */
[----:B------:R-:W-:-:S05]  /*0ee0*/  CS2R.32 R86, SR_CgaSize ;  /* 0x0000000000567805 */ /* 0x000fca0000008a00 */
[----:B------:R-:W-:-:S05]  /*0ef0*/  IMAD R86, R86, -0xa0, RZ ;  /* 0xffffff6056567824 */ /* 0x000fca00078e02ff */
[----:B------:R-:W-:-:S14]  /*0f00*/  R2UR UR10, R86 ;  /* 0x00000000560a72ca */ /* 0x000fdc00000e0000 */
[----:B------:R-:W4:Y:S01]  /*0f10*/  LDCU UR10, c[0x0][UR10+0x2b0] ;  /* 0x000056000a0a77ac */ /* 0x000f220008000800 */
[----:B------:R-:W4:Y:S01]  /*0f20*/  S2UR UR26, SR_CTAID.X ;  /* 0x00000000001a79c3 */ /* 0x000f220000002500 */
[----:B--2---:R-:W-:Y:S02]  /*0f30*/  USHF.R.U32.HI UR4, URZ, 0x2, UR52 ;  /* 0x00000002ff047899 */ /* 0x004fe40008011634 */
[----:B------:R-:W-:Y:S02]  /*0f40*/  USHF.R.U32.HI UR7, URZ, 0x1, UR52 ;  /* 0x00000001ff077899 */ /* 0x000fe40008011634 */
[----:B------:R-:W-:Y:S02]  /*0f50*/  ULOP3.LUT UR55, UR4, 0x3, URZ, 0xc0, !UPT ;  /* 0x0000000304377892 */ /* 0x000fe4000f8ec0ff */
[----:B------:R-:W-:Y:S01]  /*0f60*/  ULOP3.LUT UR5, UR68, 0xc, UR52, 0xf8, !UPT ;  /* 0x0000000c44057892 */ /* 0x000fe2000f8ef834 */
[----:B------:R-:W2:Y:S01]  /*0f70*/  S2UR UR36, SR_CTAID.Z ;  /* 0x00000000002479c3 */ /* 0x000ea20000002700 */
[----:B------:R-:W-:-:S05]  /*0f80*/  CS2R.32 R86, SR_CgaSize ;  /* 0x0000000000567805 */ /* 0x000fca0000008a00 */
[----:B------:R-:W-:-:S05]  /*0f90*/  IMAD R86, R86, -0xa0, RZ ;  /* 0xffffff6056567824 */ /* 0x000fca00078e02ff */
[----:B------:R-:W-:-:S14]  /*0fa0*/  R2UR UR63, R86 ;  /* 0x00000000563f72ca */ /* 0x000fdc00000e0000 */
[----:B------:R-:W2:Y:S01]  /*0fb0*/  LDCU UR63, c[0x0][UR63+0x2a0] ;  /* 0x000054003f3f77ac */ /* 0x000ea20008000800 */
[----:B------:R-:W2:Y:S01]  /*0fc0*/  LDCU UR23, c[0x0][0xb24] ;  /* 0x00016480ff1777ac */ /* 0x000ea20008000800 */
[----:B-1----:R-:W-:Y:S01]  /*0fd0*/  I2FP.F32.U32 R2, UR8 ;  /* 0x0000000800027c45 */ /* 0x002fe20008201000 */
[----:B------:R-:W-:Y:S02]  /*0fe0*/  ULOP3.LUT UR57, UR7, 0x1, URZ, 0xc0, !UPT ;  /* 0x0000000107397892 */ /* 0x000fe4000f8ec0ff */
[----:B------:R-:W-:Y:S02]  /*0ff0*/  UISETP.GT.U32.AND UP0, UPT, UR5, 0xffff, UPT ;  /* 0x0000ffff0500788c */ /* 0x000fe4000bf04070 */
[----:B---3--:R-:W-:Y:S01]  /*1000*/  FMUL R2, R2, UR9 ;  /* 0x0000000902027c20 */ /* 0x008fe20008400000 */
[----:B------:R-:W-:Y:S01]  /*1010*/  ULOP3.LUT UR6, UR52, 0x3, URZ, 0xc0, !UPT ;  /* 0x0000000334067892 */ /* 0x000fe2000f8ec0ff */
[----:B----4-:R-:W-:Y:S01]  /*1020*/  I2FP.F32.U32 R3, UR26 ;  /* 0x0000001a00037c45 */ /* 0x010fe20008201000 */
[----:B------:R-:W-:-:S03]  /*1030*/  USEL UR5, UR5, 0xffff, !UP0 ;  /* 0x0000ffff05057887 */ /* 0x000fc6000c000000 */
[----:B------:R-:W1:Y:S01]  /*1040*/  F2I.U32.TRUNC.NTZ R2, R2 ;  /* 0x0000000200027305 */ /* 0x000e62000020f000 */
[----:B------:R-:W-:Y:S01]  /*1050*/  UISETP.GT.U32.AND UP1, UPT, UR6, 0xffff, UPT ;  /* 0x0000ffff0600788c */ /* 0x000fe2000bf24070 */
[----:B------:R-:W-:Y:S01]  /*1060*/  FMUL R3, R3, UR10 ;  /* 0x0000000a03037c20 */ /* 0x000fe20008400000 */
[----:B------:R-:W-:-:S05]  /*1070*/  CS2R.32 R86, SR_CgaSize ;  /* 0x0000000000567805 */ /* 0x000fca0000008a00 */
[----:B------:R-:W-:-:S05]  /*1080*/  IMAD R86, R86, -0xa0, RZ ;  /* 0xffffff6056567824 */ /* 0x000fca00078e02ff */
[----:B------:R-:W-:-:S14]  /*1090*/  R2UR UR10, R86 ;  /* 0x00000000560a72ca */ /* 0x000fdc00000e0000 */
[----:B------:R-:W3:Y:S01]  /*10a0*/  LDCU UR10, c[0x0][UR10+0x2a4] ;  /* 0x000054800a0a77ac */ /* 0x000ee20008000800 */
[----:B------:R-:W-:Y:S01]  /*10b0*/  ULOP3.LUT UR5, UR5, 0xffff, URZ, 0xc0, !UPT ;  /* 0x0000ffff05057892 */ /* 0x000fe2000f8ec0ff */
[----:B------:R-:W4:Y:S01]  /*10c0*/  F2I.U32.TRUNC.NTZ R3, R3 ;  /* 0x0000000300037305 */ /* 0x000f22000020f000 */
[----:B------:R-:W-:Y:S01]  /*10d0*/  USEL UR6, UR6, 0xffff, !UP1 ;  /* 0x0000ffff06067887 */ /* 0x000fe2000c800000 */
[----:B------:R-:W-:Y:S01]  /*10e0*/  UMOV UR31, 0x5 ;  /* 0x00000005001f7882 */ /* 0x000fe20000000000 */
[----:B------:R-:W-:Y:S02]  /*10f0*/  USHF.L.U32 UR39, UR52, 0x8, URZ ;  /* 0x0000000834277899 */ /* 0x000fe400080006ff */
[----:B------:R-:W-:Y:S01]  /*1100*/  USHF.L.U32 UR31, UR31, UR5, URZ ;  /* 0x000000051f1f7299 */ /* 0x000fe200080006ff */
[----:B-1----:R-:W-:Y:S01]  /*1110*/  R2UR UR4, R2 ;  /* 0x00000000020472ca */ /* 0x002fe200000e0000 */
[----:B------:R-:W-:Y:S01]  /*1120*/  USHF.L.U32 UR38, UR52, 0xb, URZ ;  /* 0x0000000b34267899 */ /* 0x000fe200080006ff */
[----:B------:R-:W-:Y:S01]  /*1130*/  PRMT R2, RZ, 0x7610, R2 ;  /* 0x00007610ff027816 */ /* 0x000fe20000000002 */
[----:B------:R-:W-:Y:S01]  /*1140*/  ULOP3.LUT UR6, UR6, 0xffff, URZ, 0xc0, !UPT ;  /* 0x0000ffff06067892 */ /* 0x000fe2000f8ec0ff */
[----:B------:R-:W-:Y:S01]  /*1150*/  UMOV UR37, 0x1111 ;  /* 0x0000111100257882 */ /* 0x000fe20000000000 */
[----:B------:R-:W1:Y:S01]  /*1160*/  LDCU UR45, c[0x0][0xb24] ;  /* 0x00016480ff2d77ac */ /* 0x000e620008000800 */
[----:B----4-:R-:W-:-:S02]  /*1170*/  R2UR UR7, R3 ;  /* 0x00000000030772ca */ /* 0x010fc400000e0000 */
[----:B------:R-:W-:Y:S01]  /*1180*/  PRMT R3, RZ, 0x7610, R3 ;  /* 0x00007610ff037816 */ /* 0x000fe20000000003 */
[----:B------:R-:W4:Y:S04]  /*1190*/  LDCU UR27, c[0x0][0xb30] ;  /* 0x00016600ff1b77ac */ /* 0x000f280008000800 */
[----:B------:R-:W-:Y:S02]  /*11a0*/  UIADD3 UR4, UPT, UPT, -UR4, URZ, URZ ;  /* 0x000000ff04047290 */ /* 0x000fe4000fffe1ff */
[----:B------:R-:W-:Y:S02]  /*11b0*/  UISETP.NE.AND UP5, UPT, UR22, 0x2, UPT ;  /* 0x000000021600788c */ /* 0x000fe4000bfa5270 */
[----:B---3--:R-:W-:Y:S02]  /*11c0*/  UIMAD UR4, UR10, UR4, UR8 ;  /* 0x000000040a0472a4 */ /* 0x008fe4000f8e0208 */
[----:B------:R-:W-:-:S02]  /*11d0*/  UIADD3 UR5, UPT, UPT, -UR7, URZ, URZ ;  /* 0x000000ff07057290 */ /* 0x000fc4000fffe1ff */
[----:B------:R-:W-:Y:S02]  /*11e0*/  ULOP3.LUT UR39, UR39, 0xc00, URZ, 0xc0, !UPT ;  /* 0x00000c0027277892 */ /* 0x000fe4000f8ec0ff */
[----:B------:R-:W-:Y:S01]  /*11f0*/  IMAD.U32 R86, RZ, RZ, UR4 ;  /* 0x00000004ff567e24 */ /* 0x000fe2000f8e00ff */
[----:B------:R-:W-:Y:S02]  /*1200*/  ULOP3.LUT UR38, UR38, 0x1000, URZ, 0xc0, !UPT ;  /* 0x0000100026267892 */ /* 0x000fe4000f8ec0ff */
[----:B--2---:R-:W-:Y:S01]  /*1210*/  UISETP.GE.AND UP6, UPT, UR23, 0x1, UPT ;  /* 0x000000011700788c */ /* 0x004fe2000bfc6270 */
[----:B------:R-:W-:Y:S01]  /*1220*/  UMOV UR24, UR8 ;  /* 0x0000000800187c82 */ /* 0x000fe20008000000 */
[----:B------:R-:W-:Y:S01]  /*1230*/  UMOV UR20, UR26 ;  /* 0x0000001a00147c82 */ /* 0x000fe20008000000 */
[----:B------:R-:W-:Y:S02]  /*1240*/  USHF.L.U32 UR37, UR37, UR6, URZ ;  /* 0x0000000625257299 */ /* 0x000fe400080006ff */
[----:B------:R-:W-:Y:S01]  /*1250*/  UIMAD UR63, UR63, UR5, UR26 ;  /* 0x000000053f3f72a4 */ /* 0x000fe2000f8e021a */
[----:B-1--4-:R-:W-:Y:S11]  /*1260*/  BRA.U UP4, `(.L_x_17) ;  /* 0x0000000104b07547 */ /* 0x012ff6000b800000 */
[----:B------:R-:W-:Y:S01]  /*1270*/  R2UR UR17, R86 ;  /* 0x00000000561172ca */ /* 0x000fe200000e0000 */
[----:B------:R-:W-:-:S12]  /*1280*/  ULOP3.LUT UR4, UR63, 0x2, URZ, 0x3c, !UPT ;  /* 0x000000023f047892 */ /* 0x000fd8000f8e3cff */
[----:B------:R-:W-:Y:S02]  /*1290*/  UISETP.NE.AND UP0, UPT, UR17, URZ, UPT ;  /* 0x000000ff1100728c */ /* 0x000fe4000bf05270 */
[----:B------:R-:W-:Y:S02]  /*12a0*/  UISETP.NE.AND UP2, UPT, UR17, 0x1, UPT ;  /* 0x000000011100788c */ /* 0x000fe4000bf45270 */
[----:B------:R-:W-:Y:S02]  /*12b0*/  UISETP.GT.U32.AND UP1, UPT, UR63, 0x1, UP0 ;  /* 0x000000013f00788c */ /* 0x000fe40008724070 */
[----:B------:R-:W-:Y:S02]  /*12c0*/  UISETP.GT.U32.AND UP0, UPT, UR4, 0x1, UP0 ;  /* 0x000000010400788c */ /* 0x000fe40008704070 */
[----:B------:R-:W-:Y:S02]  /*12d0*/  USEL UR7, URZ, 0x1, UP1 ;  /* 0x00000001ff077887 */ /* 0x000fe40008800000 */
[----:B------:R-:W-:-:S02]  /*12e0*/  USEL UR8, URZ, 0x2, UP1 ;  /* 0x00000002ff087887 */ /* 0x000fc40008800000 */
[----:B------:R-:W-:Y:S02]  /*12f0*/  UISETP.GT.U32.AND UP1, UPT, UR63, 0x1, UP2 ;  /* 0x000000013f00788c */ /* 0x000fe40009724070 */
[----:B------:R-:W-:Y:S02]  /*1300*/  USEL UR12, URZ, 0x4, UP0 ;  /* 0x00000004ff0c7887 */ /* 0x000fe40008000000 */
[----:B------:R-:W-:Y:S02]  /*1310*/  USEL UR15, URZ, 0x8, UP0 ;  /* 0x00000008ff0f7887 */ /* 0x000fe40008000000 */
[----:B------:R-:W-:Y:S02]  /*1320*/  UISETP.GT.U32.AND UP0, UPT, UR4, 0x1, UP2 ;  /* 0x000000010400788c */ /* 0x000fe40009704070 */
[----:B------:R-:W-:Y:S02]  /*1330*/  USEL UR6, URZ, 0x10, UP1 ;  /* 0x00000010ff067887 */ /* 0x000fe40008800000 */
[----:B------:R-:W-:-:S02]  /*1340*/  USEL UR11, URZ, 0x20, UP1 ;  /* 0x00000020ff0b7887 */ /* 0x000fc40008800000 */
[----:B------:R-:W-:Y:S02]  /*1350*/  UISETP.NE.AND UP1, UPT, UR17, 0x2, UPT ;  /* 0x000000021100788c */ /* 0x000fe4000bf25270 */
[----:B------:R-:W-:Y:S02]  /*1360*/  USEL UR14, URZ, 0x40, UP0 ;  /* 0x00000040ff0e7887 */ /* 0x000fe40008000000 */
[----:B------:R-:W-:Y:S02]  /*1370*/  USEL UR16, URZ, 0x80, UP0 ;  /* 0x00000080ff107887 */ /* 0x000fe40008000000 */
[----:B------:R-:W-:Y:S02]  /*1380*/  UISETP.GT.U32.AND UP0, UPT, UR63, 0x1, UP1 ;  /* 0x000000013f00788c */ /* 0x000fe40008f04070 */
[----:B------:R-:W-:Y:S02]  /*1390*/  UISETP.NE.AND UP2, UPT, UR17, 0x3, UPT ;  /* 0x000000031100788c */ /* 0x000fe4000bf45270 */
[----:B------:R-:W-:-:S02]  /*13a0*/  USEL UR5, URZ, 0x100, UP0 ;  /* 0x00000100ff057887 */ /* 0x000fc40008000000 */
[----:B------:R-:W-:Y:S02]  /*13b0*/  USEL UR10, URZ, 0x200, UP0 ;  /* 0x00000200ff0a7887 */ /* 0x000fe40008000000 */
[----:B------:R-:W-:Y:S02]  /*13c0*/  UISETP.GT.U32.AND UP0, UPT, UR63, 0x1, UP2 ;  /* 0x000000013f00788c */ /* 0x000fe40009704070 */
[----:B------:R-:W-:Y:S02]  /*13d0*/  UIADD3 UR5, UPT, UPT, UR5, UR6, UR7 ;  /* 0x0000000605057290 */ /* 0x000fe4000fffe007 */
[----:B------:R-:W-:Y:S02]  /*13e0*/  USEL UR9, URZ, 0x1000, UP0 ;  /* 0x00001000ff097887 */ /* 0x000fe40008000000 */
[----:B------:R-:W-:Y:S02]  /*13f0*/  USEL UR13, URZ, 0x2000, UP0 ;  /* 0x00002000ff0d7887 */ /* 0x000fe40008000000 */
[----:B------:R-:W-:-:S02]  /*1400*/  UIADD3 UR5, UPT, UPT, UR8, UR9, UR5 ;  /* 0x0000000908057290 */ /* 0x000fc4000fffe005 */
[----:B------:R-:W-:Y:S02]  /*1410*/  UISETP.GT.U32.AND UP1, UPT, UR4, 0x1, UP1 ;  /* 0x000000010400788c */ /* 0x000fe40008f24070 */
[----:B------:R-:W-:Y:S02]  /*1420*/  UIADD3 UR5, UPT, UPT, UR10, UR11, UR5 ;  /* 0x0000000b0a057290 */ /* 0x000fe4000fffe005 */
[----:B------:R-:W-:Y:S02]  /*1430*/  UISETP.GT.U32.AND UP0, UPT, UR4, 0x1, UP2 ;  /* 0x000000010400788c */ /* 0x000fe40009704070 */
[----:B------:R-:W-:Y:S02]  /*1440*/  USEL UR4, URZ, 0x400, UP1 ;  /* 0x00000400ff047887 */ /* 0x000fe40008800000 */
[----:B------:R-:W-:Y:S02]  /*1450*/  UIADD3 UR5, UPT, UPT, UR12, UR13, UR5 ;  /* 0x0000000d0c057290 */ /* 0x000fe4000fffe005 */
[----:B------:R-:W-:-:S02]  /*1460*/  USEL UR6, URZ, 0x4000, UP0 ;  /* 0x00004000ff067887 */ /* 0x000fc40008000000 */
[----:B------:R-:W-:Y:S02]  /*1470*/  UIADD3 UR5, UPT, UPT, UR4, UR14, UR5 ;  /* 0x0000000e04057290 */ /* 0x000fe4000fffe005 */
[----:B------:R-:W-:Y:S02]  /*1480*/  USEL UR7, URZ, 0x800, UP1 ;  /* 0x00000800ff077887 */ /* 0x000fe40008800000 */
[----:B------:R-:W-:Y:S02]  /*1490*/  ULOP3.LUT UR4, UR63, 0xfffffffe, URZ, 0xc0, !UPT ;  /* 0xfffffffe3f047892 */ /* 0x000fe4000f8ec0ff */
[----:B------:R-:W-:Y:S02]  /*14a0*/  UIADD3 UR5, UPT, UPT, UR15, UR6, UR5 ;  /* 0x000000060f057290 */ /* 0x000fe4000fffe005 */
[----:B------:R-:W-:Y:S02]  /*14b0*/  ULEA UR4, UR17, UR4, 0x2 ;  /* 0x0000000411047291 */ /* 0x000fe4000f8e10ff */
[----:B------:R-:W-:-:S02]  /*14c0*/  USEL UR6, URZ, 0x8000, UP0 ;  /* 0x00008000ff067887 */ /* 0x000fc40008000000 */
[----:B------:R-:W-:-:S03]  /*14d0*/  UIADD3 UR5, UPT, UPT, UR7, UR16, UR5 ;  /* 0x0000001007057290 */ /* 0x000fc6000fffe005 */
[----:B------:R-:W-:Y:S01]  /*14e0*/  UMOV UR7, 0x3 ;  /* 0x0000000300077882 */ /* 0x000fe20000000000 */
[----:B------:R-:W-:Y:S02]  /*14f0*/  UIADD3 UR5, UPT, UPT, UR5, UR6, URZ ;  /* 0x0000000605057290 */ /* 0x000fe4000fffe0ff */
[----:B------:R-:W-:-:S04]  /*1500*/  USHF.L.U32 UR4, UR7, UR4, URZ ;  /* 0x0000000407047299 */ /* 0x000fc800080006ff */
[----:B------:R-:W-:Y:S02]  /*1510*/  MOV R3, UR5 ;  /* 0x0000000500037c02 */ /* 0x000fe40008000f00 */
[----:B------:R-:W-:Y:S02]  /*1520*/  IMAD.U32 R2, RZ, RZ, UR4 ;  /* 0x00000004ff027e24 */ /* 0x000fe4000f8e00ff */
.L_x_17:
[----:B------:R-:W-:Y:S05]  /*1530*/  BRA.U !UP6, `(.L_x_18) ;  /* 0x000000010ed47547 */ /* 0x000fea000b800000 */
[----:B------:R-:W1:Y:S01]  /*1540*/  LDCU.128 UR12, c[0x0][0xb10] ;  /* 0x00016200ff0c77ac */ /* 0x000e620008000c00 */
[----:B------:R-:W2:Y:S01]  /*1550*/  LDCU UR6, c[0x0][0x370] ;  /* 0x00006e00ff0677ac */ /* 0x000ea20008000800 */
[----:B------:R-:W3:Y:S01]  /*1560*/  LDCU UR5, c[0x0][0x374] ;  /* 0x00006e80ff0577ac */ /* 0x000ee20008000800 */
[----:B------:R-:W4:Y:S01]  /*1570*/  LDCU UR25, c[0x0][0xb0c] ;  /* 0x00016180ff1977ac */ /* 0x000f220008000800 */
[----:B------:R-:W4:Y:S01]  /*1580*/  LDCU UR4, c[0x0][0xb20] ;  /* 0x00016400ff0477ac */ /* 0x000f220008000800 */
[----:B------:R-:W4:Y:S01]  /*1590*/  LDCU.64 UR8, c[0x0][0xb28] ;  /* 0x00016500ff0877ac */ /* 0x000f220008000a00 */
[----:B-1----:R-:W-:Y:S02]  /*15a0*/  UISETP.NE.AND UP0, UPT, UR14, 0x1, UPT ;  /* 0x000000010e00788c */ /* 0x002fe4000bf05270 */
[----:B---3--:R-:W-:Y:S02]  /*15b0*/  UIMAD.WIDE.U32 UR10, UR5, UR15, URZ ;  /* 0x0000000f050a72a5 */ /* 0x008fe4000f8e00ff */
[----:B--2---:R-:W-:-:S02]  /*15c0*/  UIMAD.WIDE.U32 UR18, UR6, UR12, URZ ;  /* 0x0000000c061272a5 */ /* 0x004fc4000f8e00ff */
[----:B----4-:R-:W-:Y:S02]  /*15d0*/  UISETP.NE.AND UP1, UPT, UR25, 0x1, UPT ;  /* 0x000000011900788c */ /* 0x010fe4000bf25270 */
[----:B------:R-:W-:Y:S01]  /*15e0*/  UISETP.NE.AND UP2, UPT, UR23, 0x1, UPT ;  /* 0x000000011700788c */ /* 0x000fe2000bf45270 */
[----:B------:R-:W-:Y:S02]  /*15f0*/  UMOV UR10, UR11 ;  /* 0x0000000b000a7c82 */ /* 0x000fe40008000000 */
[----:B------:R-:W-:Y:S01]  /*1600*/  UMOV UR18, UR19 ;  /* 0x0000001300127c82 */ /* 0x000fe20008000000 */
[----:B------:R-:W-:Y:S02]  /*1610*/  @UP0 USHF.R.U32.HI UR5, URZ, UR4, UR10 ;  /* 0x00000004ff050299 */ /* 0x000fe4000801160a */
[----:B------:R-:W-:Y:S02]  /*1620*/  UIMAD.WIDE.U32 UR20, UR24, UR15, URZ ;  /* 0x0000000f181472a5 */ /* 0x000fe4000f8e00ff */
[----:B------:R-:W-:-:S02]  /*1630*/  UIMAD.WIDE.U32 UR10, UR5, UR8, URZ ;  /* 0x00000008050a72a5 */ /* 0x000fc4000f8e00ff */
[----:B------:R-:W-:Y:S02]  /*1640*/  @UP1 USHF.R.U32.HI UR6, URZ, UR13, UR18 ;  /* 0x0000000dff061299 */ /* 0x000fe40008011612 */
[----:B------:R-:W-:Y:S02]  /*1650*/  UIMAD.WIDE.U32 UR16, UR26, UR12, URZ ;  /* 0x0000000c1a1072a5 */ /* 0x000fe4000f8e00ff */
[----:B------:R-:W-:Y:S01]  /*1660*/  UIMAD.WIDE.U32 UR18, UR6, UR8, URZ ;  /* 0x00000008061272a5 */ /* 0x000fe2000f8e00ff */
[----:B------:R-:W-:Y:S01]  /*1670*/  UMOV UR20, UR21 ;  /* 0x0000001500147c82 */ /* 0x000fe20008000000 */
[----:B------:R-:W-:Y:S01]  /*1680*/  UMOV UR10, UR11 ;  /* 0x0000000b000a7c82 */ /* 0x000fe20008000000 */
[----:B------:R-:W-:Y:S02]  /*1690*/  USHF.R.U32.HI UR20, URZ, UR4, UR20 ;  /* 0x00000004ff147299 */ /* 0x000fe40008011614 */
[----:B------:R-:W-:Y:S02]  /*16a0*/  @UP2 USHF.R.U32.HI UR5, URZ, UR9, UR10 ;  /* 0x00000009ff052299 */ /* 0x000fe4000801160a */
[----:B------:R-:W-:Y:S01]  /*16b0*/  UMOV UR7, UR19 ;  /* 0x0000001300077c82 */ /* 0x000fe20008000000 */
[----:B------:R-:W-:Y:S01]  /*16c0*/  UMOV UR16, UR17 ;  /* 0x0000001100107c82 */ /* 0x000fe20008000000 */
[----:B------:R-:W-:-:S02]  /*16d0*/  @UP2 USHF.R.U32.HI UR6, URZ, UR9, UR7 ;  /* 0x00000009ff062299 */ /* 0x000fc40008011607 */
[----:B------:R-:W-:Y:S02]  /*16e0*/  USHF.R.U32.HI UR16, URZ, UR13, UR16 ;  /* 0x0000000dff107299 */ /* 0x000fe40008011610 */
[----:B------:R-:W-:Y:S02]  /*16f0*/  USEL UR4, UR24, UR20, !UP0 ;  /* 0x0000001418047287 */ /* 0x000fe4000c000000 */
[----:B------:R-:W-:Y:S02]  /*1700*/  UIMAD UR7, UR5, UR23, URZ ;  /* 0x00000017050772a4 */ /* 0x000fe4000f8e02ff */
[----:B------:R-:W-:Y:S02]  /*1710*/  USEL UR5, UR26, UR16, !UP1 ;  /* 0x000000101a057287 */ /* 0x000fe4000c800000 */
[----:B------:R-:W-:Y:S02]  /*1720*/  UIMAD UR12, UR6, UR23, URZ ;  /* 0x00000017060c72a4 */ /* 0x000fe4000f8e02ff */
[----:B------:R-:W-:-:S02]  /*1730*/  UISETP.GE.AND UP0, UPT, UR4, UR7, UPT ;  /* 0x000000070400728c */ /* 0x000fc4000bf06270 */
[----:B------:R-:W-:Y:S02]  /*1740*/  UIMAD.WIDE.U32 UR10, UR4, UR8, URZ ;  /* 0x00000008040a72a5 */ /* 0x000fe4000f8e00ff */
[----:B------:R-:W-:Y:S02]  /*1750*/  UISETP.GE.OR UP0, UPT, UR5, UR12, UP0 ;  /* 0x0000000c0500728c */ /* 0x000fe40008706670 */
[----:B------:R-:W-:Y:S02]  /*1760*/  UIMAD.WIDE.U32 UR12, UR5, UR8, URZ ;  /* 0x00000008050c72a5 */ /* 0x000fe4000f8e00ff */
[----:B------:R-:W-:Y:S01]  /*1770*/  UIADD3 UR10, UPT, UPT, -UR4, URZ, URZ ;  /* 0x000000ff040a7290 */ /* 0x000fe2000fffe1ff */
[----:B------:R-:W-:Y:S01]  /*1780*/  UMOV UR8, UR11 ;  /* 0x0000000b00087c82 */ /* 0x000fe20008000000 */
[----:B------:R-:W-:Y:S02]  /*1790*/  UIADD3 UR20, UPT, UPT, -UR5, URZ, URZ ;  /* 0x000000ff05147290 */ /* 0x000fe4000fffe1ff */
[----:B------:R-:W-:-:S03]  /*17a0*/  USHF.R.U32.HI UR8, URZ, UR9, UR8 ;  /* 0x00000009ff087299 */ /* 0x000fc60008011608 */
[----:B------:R-:W-:Y:S01]  /*17b0*/  @!UP0 UMOV UR7, UR13 ;  /* 0x0000000d00078c82 */ /* 0x000fe20008000000 */
[----:B------:R-:W-:Y:S02]  /*17c0*/  UIMAD UR24, UR14, UR10, UR24 ;  /* 0x0000000a0e1872a4 */ /* 0x000fe4000f8e0218 */
[----:B------:R-:W-:Y:S02]  /*17d0*/  USEL UR8, UR4, UR8, !UP2 ;  /* 0x0000000804087287 */ /* 0x000fe4000d000000 */
[----:B------:R-:W-:Y:S02]  /*17e0*/  @!UP0 USHF.R.U32.HI UR7, URZ, UR9, UR7 ;  /* 0x00000009ff078299 */ /* 0x000fe40008011607 */
[----:B------:R-:W-:Y:S02]  /*17f0*/  UIADD3 UR9, UPT, UPT, -UR8, URZ, URZ ;  /* 0x000000ff08097290 */ /* 0x000fe4000fffe1ff */
[----:B------:R-:W-:Y:S02]  /*1800*/  @!UP0 USEL UR7, UR5, UR7, !UP2 ;  /* 0x0000000705078287 */ /* 0x000fe4000d000000 */
[----:B------:R-:W-:-:S02]  /*1810*/  UIMAD UR9, UR23, UR9, UR4 ;  /* 0x00000009170972a4 */ /* 0x000fc4000f8e0204 */
[----:B------:R-:W-:Y:S02]  /*1820*/  @!UP0 UIADD3 UR8, UPT, UPT, UR8, -UR7, URZ ;  /* 0x8000000708088290 */ /* 0x000fe4000fffe0ff */
[----:B------:R-:W-:Y:S02]  /*1830*/  @!UP0 UIMAD UR6, UR9, UR6, UR7 ;  /* 0x00000006090682a4 */ /* 0x000fe4000f8e0207 */
[----:B------:R-:W-:Y:S02]  /*1840*/  @!UP0 UIMAD UR4, UR8, UR23, UR5 ;  /* 0x00000017080482a4 */ /* 0x000fe4000f8e0205 */
[----:B------:R-:W-:Y:S02]  /*1850*/  UIMAD UR20, UR25, UR20, UR26 ;  /* 0x00000014191472a4 */ /* 0x000fe4000f8e021a */
[----:B------:R-:W-:Y:S01]  /*1860*/  UIMAD UR24, UR4, UR14, UR24 ;  /* 0x0000000e041872a4 */ /* 0x000fe2000f8e0218 */
[----:B------:R-:W-:Y:S02]  /*1870*/  @!UP0 UMOV UR5, UR6 ;  /* 0x0000000600058c82 */ /* 0x000fe40008000000 */
[----:B------:R-:W-:-:S12]  /*1880*/  UIMAD UR20, UR5, UR25, UR20 ;  /* 0x00000019051472a4 */ /* 0x000fd8000f8e0214 */
.L_x_18:
[----:B------:R-:W-:-:S09]  /*1890*/  UISETP.NE.AND UP0, UPT, UR27, 0x1, UPT ;  /* 0x000000011b00788c */ /* 0x000fd2000bf05270 */
[----:B------:R-:W-:Y:S05]  /*18a0*/  BRA.U UP0, `(.L_x_19) ;  /* 0x0000000100447547 */ /* 0x000fea000b800000 */
[----:B------:R-:W1:Y:S01]  /*18b0*/  LDCU.128 UR8, c[0x0][0xb10] ;  /* 0x00016200ff0877ac */ /* 0x000e620008000c00 */
[----:B------:R-:W2:Y:S01]  /*18c0*/  LDCU UR12, c[0x0][0xb0c] ;  /* 0x00016180ff0c77ac */ /* 0x000ea20008000800 */
[----:B------:R-:W3:Y:S01]  /*18d0*/  LDCU UR13, c[0x0][0xb20] ;  /* 0x00016400ff0d77ac */ /* 0x000ee20008000800 */
[----:B-1----:R-:W-:Y:S02]  /*18e0*/  UIMAD.WIDE.U32 UR6, UR20, UR8, URZ ;  /* 0x00000008140672a5 */ /* 0x002fe4000f8e00ff */
[----:B------:R-:W-:Y:S02]  /*18f0*/  UIMAD.WIDE.U32 UR4, UR24, UR11, URZ ;  /* 0x0000000b180472a5 */ /* 0x000fe4000f8e00ff */
[----:B--2---:R-:W-:Y:S02]  /*1900*/  UISETP.NE.AND UP1, UPT, UR12, 0x1, UPT ;  /* 0x000000010c00788c */ /* 0x004fe4000bf25270 */
[----:B------:R-:W-:Y:S01]  /*1910*/  UISETP.NE.AND UP0, UPT, UR10, 0x1, UPT ;  /* 0x000000010a00788c */ /* 0x000fe2000bf05270 */
[----:B------:R-:W-:-:S02]  /*1920*/  UMOV UR6, UR7 ;  /* 0x0000000700067c82 */ /* 0x000fc40008000000 */
[----:B------:R-:W-:Y:S01]  /*1930*/  UMOV UR4, UR5 ;  /* 0x0000000500047c82 */ /* 0x000fe20008000000 */
[----:B------:R-:W-:Y:S02]  /*1940*/  USHF.R.U32.HI UR9, URZ, UR9, UR6 ;  /* 0x00000009ff097299 */ /* 0x000fe40008011606 */
[----:B---3--:R-:W-:Y:S02]  /*1950*/  USHF.R.U32.HI UR4, URZ, UR13, UR4 ;  /* 0x0000000dff047299 */ /* 0x008fe40008011604 */
[----:B------:R-:W-:Y:S02]  /*1960*/  USEL UR5, UR20, UR9, !UP1 ;  /* 0x0000000914057287 */ /* 0x000fe4000c800000 */
[----:B------:R-:W-:-:S04]  /*1970*/  USEL UR4, UR24, UR4, !UP0 ;  /* 0x0000000418047287 */ /* 0x000fc8000c000000 */
[----:B------:R-:W-:Y:S02]  /*1980*/  UIADD3 UR6, UPT, UPT, -UR4, UR5, URZ ;  /* 0x0000000504067290 */ /* 0x000fe4000fffe1ff */
[----:B------:R-:W-:Y:S02]  /*1990*/  UIADD3 UR4, UPT, UPT, UR4, -UR5, URZ ;  /* 0x8000000504047290 */ /* 0x000fe4000fffe0ff */
[----:B------:R-:W-:Y:S02]  /*19a0*/  UIMAD UR24, UR6, UR10, UR24 ;  /* 0x0000000a061872a4 */ /* 0x000fe4000f8e0218 */
[----:B------:R-:W-:-:S12]  /*19b0*/  UIMAD UR20, UR4, UR12, UR20 ;  /* 0x0000000c041472a4 */ /* 0x000fd8000f8e0214 */
.L_x_19:
[----:B------:R-:W-:-:S09]  /*19c0*/  UISETP.EQ.U32.AND UP0, UPT, UR28, 0x1, UPT ;  /* 0x000000011c00788c */ /* 0x000fd2000bf02070 */
[----:B------:R-:W-:Y:S05]  /*19d0*/  BRA.U !UP0, `(.L_x_20) ;  /* 0x00000001080c7547 */ /* 0x000fea000b800000 */
[----:B------:R-:W-:Y:S01]  /*19e0*/  UCGABAR_WAIT ;  /* 0x0000000000007dc7 */ /* 0x000fe20008000000 */
[----:B------:R-:W-:Y:S01]  /*19f0*/  CCTL.IVALL ;  /* 0x00000000ff00798f */ /* 0x000fe20002000000 */
[----:B------:R-:W-:Y:S05]  /*1a00*/  BRA `(.L_x_21) ;  /* 0x0000000000047947 */ /* 0x000fea0003800000 */
.L_x_20:
[----:B------:R-:W-:Y:S06]  /*1a10*/  BAR.SYNC.DEFER_BLOCKING 0x0 ;  /* 0x0000000000007b1d */ /* 0x000fec0000010000 */
.L_x_21:
[----:B------:R-:W-:Y:S05]  /*1a20*/  BRA.U UP5, `(.L_x_22) ;  /* 0x0000001505887547 */ /* 0x000fea000b800000 */
[----:B------:R-:W1:Y:S01]  /*1a30*/  LDCU UR6, c[0x0][0x38c] ;  /* 0x00007180ff0677ac */ /* 0x000e620008000800 */
[----:B------:R-:W-:Y:S01]  /*1a40*/  PLOP3.LUT P2, PT, PT, PT, UP3, 0x80, 0x8 ;  /* 0x000000000008781c */ /* 0x000fe20003f4f038 */
[----:B------:R-:W-:Y:S01]  /*1a50*/  IMAD.MOV.U32 R12, RZ, RZ, 0x1 ;  /* 0x00000001ff0c7424 */ /* 0x000fe200078e00ff */
[----:B------:R-:W-:Y:S01]  /*1a60*/  ISETP.NE.AND P3, PT, R0, RZ, P4 ;  /* 0x000000ff0000720c */ /* 0x000fe20002765270 */
[----:B------:R-:W-:Y:S01]  /*1a70*/  USHF.L.U32 UR7, UR26, 0x7, URZ ;  /* 0x000000071a077899 */ /* 0x000fe200080006ff */
[----:B------:R-:W-:Y:S01]  /*1a80*/  PLOP3.LUT P2, PT, P2, PT, PT, 0x8, 0x80 ;  /* 0x000000000080781c */ /* 0x000fe2000174e170 */
[----:B------:R-:W-:Y:S01]  /*1a90*/  USHF.L.U32 UR8, UR26, 0x6, URZ ;  /* 0x000000061a087899 */ /* 0x000fe200080006ff */
[----:B------:R-:W-:Y:S01]  /*1aa0*/  CS2R R10, SRZ ;  /* 0x00000000000a7805 */ /* 0x000fe2000001ff00 */
[----:B------:R-:W-:Y:S01]  /*1ab0*/  UISETP.NE.AND UP1, UPT, UR22, URZ, UPT ;  /* 0x000000ff1600728c */ /* 0x000fe2000bf25270 */
[----:B------:R-:W-:Y:S01]  /*1ac0*/  IMAD.MOV.U32 R9, RZ, RZ, RZ ;  /* 0x000000ffff097224 */ /* 0x000fe200078e00ff */
[----:B------:R-:W2:Y:S01]  /*1ad0*/  LDCU UR50, c[0x0][0x370] ;  /* 0x00006e00ff3277ac */ /* 0x000ea20008000800 */
[----:B------:R-:W-:Y:S01]  /*1ae0*/  IMAD.MOV.U32 R8, RZ, RZ, 0x1 ;  /* 0x00000001ff087424 */ /* 0x000fe200078e00ff */
[----:B------:R-:W-:Y:S01]  /*1af0*/  USEL UR40, UR54, 0x2, UP1 ;  /* 0x0000000236287887 */ /* 0x000fe20008800000 */
[----:B------:R-:W3:Y:S01]  /*1b00*/  LDCU.64 UR46, c[0x0][0x348] ;  /* 0x00006900ff2e77ac */ /* 0x000ee20008000a00 */
[----:B-1----:R-:W-:-:S02]  /*1b10*/  UIADD3 UR5, UPT, UPT, UR6, 0x7f, URZ ;  /* 0x0000007f06057890 */ /* 0x002fc4000fffe0ff */
[----:B------:R-:W-:Y:S02]  /*1b20*/  UIADD3 UR58, UPT, UPT, UR6, 0xfe, URZ ;  /* 0x000000fe063a7890 */ /* 0x000fe4000fffe0ff */
[----:B------:R-:W-:Y:S01]  /*1b30*/  USHF.R.S32.HI UR4, URZ, 0x1f, UR5 ;  /* 0x0000001fff047899 */ /* 0x000fe20008011405 */
[----:B------:R-:W1:Y:S03]  /*1b40*/  LDCU UR49, c[0x0][0x374] ;  /* 0x00006e80ff3177ac */ /* 0x000e660008000800 */
[----:B------:R-:W-:Y:S02]  /*1b50*/  ULEA.HI UR4, UR4, UR5, URZ, 0x7 ;  /* 0x0000000504047291 */ /* 0x000fe4000f8f38ff */
[----:B------:R-:W-:Y:S02]  /*1b60*/  UIADD3 UR5, UPT, UPT, UR6, -0x1, URZ ;  /* 0xffffffff06057890 */ /* 0x000fe4000fffe0ff */
[----:B------:R-:W-:-:S02]  /*1b70*/  USHF.R.S32.HI UR53, URZ, 0x7, UR4 ;  /* 0x00000007ff357899 */ /* 0x000fc40008011404 */
[----:B------:R-:W-:Y:S02]  /*1b80*/  UISETP.GE.U32.AND UP2, UPT, UR5, -0xff, UPT ;  /* 0xffffff010500788c */ /* 0x000fe4000bf46070 */
[----:B------:R-:W-:Y:S02]  /*1b90*/  UISETP.LT.U32.AND UP0, UPT, UR53, 0x4, UPT ;  /* 0x000000043500788c */ /* 0x000fe4000bf01070 */
[----:B------:R-:W-:Y:S02]  /*1ba0*/  ULOP3.LUT UR6, UR7, 0x80, URZ, 0xc0, !UPT ;  /* 0x0000008007067892 */ /* 0x000fe4000f8ec0ff */
[----:B------:R-:W-:Y:S02]  /*1bb0*/  USEL UR51, UR53, 0x4, UP0 ;  /* 0x0000000435337887 */ /* 0x000fe40008000000 */
[----:B------:R-:W-:Y:S02]  /*1bc0*/  ULOP3.LUT UR5, UR8, 0x40, URZ, 0xc0, !UPT ;  /* 0x0000004008057892 */ /* 0x000fe4000f8ec0ff */
[----:B------:R-:W-:-:S02]  /*1bd0*/  UIADD3 UR4, UPT, UPT, UR51, -0x1, URZ ;  /* 0xffffffff33047890 */ /* 0x000fc4000fffe0ff */
[----:B------:R-:W-:Y:S02]  /*1be0*/  @UP2 UIADD3 UR4, UPT, UPT, UR51, URZ, URZ ;  /* 0x000000ff33042290 */ /* 0x000fe4000fffe0ff */
[----:B------:R-:W-:Y:S02]  /*1bf0*/  ULEA UR57, UR57, UR6, 0x6 ;  /* 0x0000000639397291 */ /* 0x000fe4000f8e30ff */
[----:B------:R-:W-:Y:S02]  /*1c00*/  ULEA UR55, UR55, UR5, 0x4 ;  /* 0x0000000537377291 */ /* 0x000fe4000f8e20ff */
[----:B------:R-:W-:Y:S02]  /*1c10*/  UIADD3 UR56, UPT, UPT, UR53, -UR51, URZ ;  /* 0x8000003335387290 */ /* 0x000fe4000fffe0ff */
[----:B------:R-:W-:Y:S02]  /*1c20*/  UIADD3 UR41, UPT, UPT, UR4, 0x1, URZ ;  /* 0x0000000104297890 */ /* 0x000fe4000fffe0ff */
[----:B------:R-:W-:Y:S01]  /*1c30*/  UIADD3 UR54, UPT, UPT, -UR4, URZ, URZ ;  /* 0x000000ff04367290 */ /* 0x000fe2000fffe1ff */
[----:B-123--:R-:W-:-:S11]  /*1c40*/  UMOV UR29, URZ ;  /* 0x000000ff001d7c82 */ /* 0x00efd60008000000 */
.L_x_46:
[----:B------:R-:W-:Y:S01]  /*1c50*/  UISETP.NE.AND UP0, UPT, UR52, URZ, UPT ;  /* 0x000000ff3400728c */ /* 0x000fe2000bf05270 */
[----:B-1----:R-:W1:Y:S08]  /*1c60*/  S2UR UR52, SR_CgaCtaId ;  /* 0x00000000003479c3 */ /* 0x002e700000008800 */
[----:B---3--:R-:W-:Y:S05]  /*1c70*/  BRA.U UP0, `(.L_x_23) ;  /* 0x0000000100347547 */ /* 0x008fea000b800000 */
[----:B------:R-:W2:Y:S01]  /*1c80*/  S2R R0, SR_CgaCtaId ;  /* 0x0000000000007919 */ /* 0x000ea20000008800 */
[----:B------:R-:W-:Y:S02]  /*1c90*/  MOV R3, 0x400 ;  /* 0x0000040000037802 */ /* 0x000fe40000000f00 */
[----:B------:R-:W-:Y:S02]  /*1ca0*/  SHF.L.U32 R2, R8, 0x1f, RZ ;  /* 0x0000001f08027819 */ /* 0x000fe400000006ff */
[----:B--2---:R-:W-:-:S05]  /*1cb0*/  LEA R0, R0, R3, 0x18 ;  /* 0x0000000300007211 */ /* 0x004fca00078ec0ff */
[----:B------:R-:W-:-:S04]  /*1cc0*/  IMAD R3, R9, 0x8, R0 ;  /* 0x0000000809037824 */ /* 0x000fc800078e0200 */
[----:B------:R-:W2:Y:S02]  /*1cd0*/  SYNCS.PHASECHK.TRANS64.TRYWAIT P0, [R3+URZ+0x100], R2 ;  /* 0x00010002030075a7 */ /* 0x000ea400080011ff */
[----:B--2---:R-:W-:Y:S05]  /*1ce0*/  @!P0 BRA `(.L_x_24) ;  /* 0x0000008400b48947 */ /* 0x004fea0003800000 */
.L_x_153:
[----:B------:R-:W-:Y:S01]  /*1cf0*/  VIADD R9, R9, 0x1 ;  /* 0x0000000109097836 */ /* 0x000fe20000000000 */
[----:B------:R2:W-:Y:S04]  /*1d00*/  SYNCS.ARRIVE.TRANS64.A1T0 RZ, [R3+URZ+0xf0], RZ ;  /* 0x0000f0ff03ff79a7 */ /* 0x0005e800081000ff */
[----:B------:R-:W-:-:S04]  /*1d10*/  ISETP.NE.AND P0, PT, R9, 0x2, PT ;  /* 0x000000020900780c */ /* 0x000fc80003f05270 */
[----:B------:R-:W-:Y:S02]  /*1d20*/  SEL R9, R9, RZ, P0 ;  /* 0x000000ff09097207 */ /* 0x000fe40000000000 */
[----:B--2---:R-:W-:-:S04]  /*1d30*/  SEL R3, RZ, 0x1, P0 ;  /* 0x00000001ff037807 */ /* 0x004fc80000000000 */
[----:B------:R-:W-:Y:S02]  /*1d40*/  LOP3.LUT R8, R8, R3, RZ, 0x3c, !PT ;  /* 0x0000000308087212 */ /* 0x000fe400078e3cff */
.L_x_23:
[----:B------:R-:W-:Y:S01]  /*1d50*/  UMOV UR21, 0x400 ;  /* 0x0000040000157882 */ /* 0x000fe20000000000 */
[----:B------:R-:W-:Y:S01]  /*1d60*/  SHF.L.U32 R0, R12, 0x1f, RZ ;  /* 0x0000001f0c007819 */ /* 0x000fe200000006ff */
[----:B-1----:R-:W-:Y:S02]  /*1d70*/  ULEA UR21, UR52, UR21, 0x18 ;  /* 0x0000001534157291 */ /* 0x002fe4000f8ec0ff */
[----:B------:R-:W-:Y:S02]  /*1d80*/  UISETP.GE.U32.AND UP0, UPT, UR58, 0xff, UPT ;  /* 0x000000ff3a00788c */ /* 0x000fe4000bf06070 */
[----:B------:R-:W-:Y:S02]  /*1d90*/  ULEA UR4, UR29, UR21, 0x3 ;  /* 0x000000151d047291 */ /* 0x000fe4000f8e18ff */
[----:B------:R-:W-:Y:S01]  /*1da0*/  ULEA UR19, UR24, UR57, 0x8 ;  /* 0x0000003918137291 */ /* 0x000fe2000f8e40ff */
[----:B------:R-:W-:-:S06]  /*1db0*/  UMOV UR13, URZ ;  /* 0x000000ff000d7c82 */ /* 0x000fcc0008000000 */
[----:B------:R1:W2:Y:S01]  /*1dc0*/  SYNCS.PHASECHK.TRANS64.TRYWAIT P1, [UR4+0x20], R0 ;  /* 0x00002000ff0075a7 */ /* 0x0002a20008021104 */
[----:B------:R-:W-:-:S04]  /*1dd0*/  ULEA.HI UR4, UR20, UR20, URZ, 0x1 ;  /* 0x0000001414047291 */ /* 0x000fc8000f8f08ff */
[----:B------:R-:W-:-:S04]  /*1de0*/  USHF.L.U32 UR4, UR4, 0x6, URZ ;  /* 0x0000000604047899 */ /* 0x000fc800080006ff */
[----:B------:R-:W-:-:S04]  /*1df0*/  ULOP3.LUT UR35, UR4, 0xffffff80, URZ, 0xc0, !UPT ;  /* 0xffffff8004237892 */ /* 0x000fc8000f8ec0ff */
[----:B------:R-:W-:Y:S01]  /*1e00*/  UIADD3 UR35, UPT, UPT, UR55, UR35, URZ ;  /* 0x0000002337237290 */ /* 0x000fe2000fffe0ff */
[----:B------:R-:W-:Y:S11]  /*1e10*/  BRA.U !UP0, `(.L_x_25) ;  /* 0x0000000508147547 */ /* 0x000ff6000b800000 */
[----:B------:R-:W-:Y:S01]  /*1e20*/  UMOV UR30, UR54 ;  /* 0x00000036001e7c82 */ /* 0x000fe20008000000 */
[----:B------:R-:W-:Y:S01]  /*1e30*/  UMOV UR5, UR29 ;  /* 0x0000001d00057c82 */ /* 0x000fe20008000000 */
[----:B------:R-:W-:-:S05]  /*1e40*/  UMOV UR26, 0x40 ;  /* 0x00000040001a7882 */ /* 0x000fca0000000000 */
.L_x_33:
[----:B------:R-:W-:Y:S01]  /*1e50*/  ULEA UR6, UR5, UR21, 0x3 ;  /* 0x0000001505067291 */ /* 0x000fe2000f8e18ff */
[----:B--2---:R-:W-:Y:S01]  /*1e60*/  @P4 MOV R2, 0x18000 ;  /* 0x0001800000024802 */ /* 0x004fe20000000f00 */
[----:B--23--:R-:W-:Y:S10]  /*1e70*/  @P1 BRA `(.L_x_26) ;  /* 0x00000000000c1947 */ /* 0x00cff40003800000 */
[----:B------:R-:W-:-:S04]  /*1e80*/  SHF.L.U32 R3, R12, 0x1f, RZ ;  /* 0x0000001f0c037819 */ /* 0x000fc800000006ff */
[----:B------:R-:W2:Y:S02]  /*1e90*/  SYNCS.PHASECHK.TRANS64.TRYWAIT P0, [UR6+0x20], R3 ;  /* 0x00002003ff0075a7 */ /* 0x000ea40008001106 */
[----:B--2---:R-:W-:Y:S05]  /*1ea0*/  @!P0 BRA `(.L_x_27) ;  /* 0x0000008400588947 */ /* 0x004fea0003800000 */
.L_x_26:
[----:B------:R2:W-:Y:S01]  /*1eb0*/  @P4 SYNCS.ARRIVE.TRANS64 RZ, [UR6], R2 ;  /* 0x00000002ffff49a7 */ /* 0x0005e20008000006 */
[----:B------:R-:W-:Y:S02]  /*1ec0*/  ULOP3.LUT UR4, UR40, 0x2, URZ, 0xfc, !UPT ;  /* 0x0000000228047892 */ /* 0x000fe4000f8efcff */
[----:B------:R-:W-:Y:S02]  /*1ed0*/  UIADD3 UR30, UPT, UPT, UR30, 0x1, URZ ;  /* 0x000000011e1e7890 */ /* 0x000fe4000fffe0ff */
[----:B------:R-:W-:Y:S02]  /*1ee0*/  UISETP.NE.AND UP0, UPT, UR4, 0x2, UPT ;  /* 0x000000020400788c */ /* 0x000fe4000bf05270 */
[----:B------:R-:W-:-:S07]  /*1ef0*/  UISETP.NE.AND UP2, UPT, UR30, 0x1, UPT ;  /* 0x000000011e00788c */ /* 0x000fce000bf45270 */
[----:B------:R-:W-:Y:S05]  /*1f00*/  BRA.U UP0, `(.L_x_28) ;  /* 0x0000000100047547 */ /* 0x000fea000b800000 */
[----:B------:R-:W-:Y:S05]  /*1f10*/  BPT.TRAP 0x1 ;  /* 0x000000040000795c */ /* 0x000fea0000300000 */
.L_x_28:
[----:B------:R-:W-:Y:S04]  /*1f20*/  BSSY.RECONVERGENT B0, `(.L_x_29) ;  /* 0x0000003000007945 */ /* 0x000fe80003800200 */
[----:B------:R-:W-:Y:S05]  /*1f30*/  @!P3 BRA `(.L_x_30) ;  /* 0x000000000004b947 */ /* 0x000fea0003800000 */
[----:B------:R-:W-:Y:S05]  /*1f40*/  BPT.TRAP 0x1 ;  /* 0x000000040000795c */ /* 0x000fea0000300000 */
.L_x_30:
[----:B------:R-:W-:Y:S05]  /*1f50*/  BSYNC.RECONVERGENT B0 ;  /* 0x0000000000007941 */ /* 0x000fea0003800200 */
.L_x_29:
[----:B------:R-:W-:Y:S01]  /*1f60*/  UIADD3 UR4, UPT, UPT, UR5, 0x1, URZ ;  /* 0x0000000105047890 */ /* 0x000fe2000fffe0ff */
[----:B------:R-:W-:Y:S01]  /*1f70*/  BSSY.RECONVERGENT B0, `(.L_x_31) ;  /* 0x000002b000007945 */ /* 0x000fe20003800200 */
[----:B------:R-:W-:Y:S02]  /*1f80*/  ELECT P0, URZ, PT ;  /* 0x0000000000ff782f */ /* 0x000fe40003800000 */
[----:B------:R-:W-:-:S04]  /*1f90*/  UISETP.NE.AND UP0, UPT, UR4, 0x4, UPT ;  /* 0x000000040400788c */ /* 0x000fc8000bf05270 */
[----:B------:R-:W-:Y:S02]  /*1fa0*/  USEL UR7, URZ, 0x1, UP0 ;  /* 0x00000001ff077887 */ /* 0x000fe40008000000 */
[----:B------:R-:W-:-:S04]  /*1fb0*/  USEL UR29, UR4, URZ, UP0 ;  /* 0x000000ff041d7287 */ /* 0x000fc80008000000 */
[----:B------:R-:W-:Y:S01]  /*1fc0*/  ULEA UR4, UR29, UR21, 0x3 ;  /* 0x000000151d047291 */ /* 0x000fe2000f8e18ff */
[----:B------:R-:W-:-:S04]  /*1fd0*/  LOP3.LUT R12, R12, UR7, RZ, 0x3c, !PT ;  /* 0x000000070c0c7c12 */ /* 0x000fc8000f8e3cff */
[----:B-1----:R-:W-:-:S04]  /*1fe0*/  SHF.L.U32 R0, R12, 0x1f, RZ ;  /* 0x0000001f0c007819 */ /* 0x002fc800000006ff */
[----:B------:R1:W3:Y:S01]  /*1ff0*/  SYNCS.PHASECHK.TRANS64.TRYWAIT P1, [UR4+0x20], R0 ;  /* 0x00002000ff0075a7 */ /* 0x0002e20008021104 */
[----:B------:R-:W-:Y:S05]  /*2000*/  @!P0 BRA `(.L_x_32) ;  /* 0x0000000000848947 */ /* 0x000fea0003800000 */
[----:B------:R-:W-:Y:S02]  /*2010*/  ULEA UR24, UR5, UR39, 0xd ;  /* 0x0000002705187291 */ /* 0x000fe4000f8e68ff */
[----:B------:R-:W-:Y:S02]  /*2020*/  ULEA UR8, UR5, UR38, 0xe ;  /* 0x0000002605087291 */ /* 0x000fe4000f8e70ff */
[----:B------:R-:W-:Y:S02]  /*2030*/  UIADD3 UR22, UP1, UPT, UR46, 0x80, URZ ;  /* 0x000000802e167890 */ /* 0x000fe4000ff3e0ff */
[----:B------:R-:W-:Y:S02]  /*2040*/  ULEA UR24, UR24, UR21, 0x1 ;  /* 0x0000001518187291 */ /* 0x000fe4000f8e08ff */
[----:B------:R-:W-:Y:S02]  /*2050*/  UIADD3 UR14, UP0, UPT, UR46, 0x180, URZ ;  /* 0x000001802e0e7890 */ /* 0x000fe4000ff1e0ff */
[----:B------:R-:W-:-:S02]  /*2060*/  ULEA UR8, UR8, UR21, 0x1 ;  /* 0x0000001508087291 */ /* 0x000fc4000f8e08ff */
[----:B------:R-:W-:Y:S02]  /*2070*/  UIADD3 UR34, UPT, UPT, UR26, -0x40, URZ ;  /* 0xffffffc01a227890 */ /* 0x000fe4000fffe0ff */
[----:B------:R-:W-:Y:S02]  /*2080*/  ULOP3.LUT UR33, UR6, 0xfefffff8, URZ, 0xc0, !UPT ;  /* 0xfefffff806217892 */ /* 0x000fe4000f8ec0ff */
[----:B------:R-:W-:Y:S02]  /*2090*/  UIADD3.X UR23, UPT, UPT, URZ, UR47, URZ, UP1, !UPT ;  /* 0x0000002fff177290 */ /* 0x000fe40008ffe4ff */
[----:B------:R-:W-:Y:S02]  /*20a0*/  UIADD3 UR32, UPT, UPT, UR24, 0x8400, URZ ;  /* 0x0000840018207890 */ /* 0x000fe4000fffe0ff */
[----:B------:R-:W-:Y:S02]  /*20b0*/  UPRMT UR7, URZ, 0x5410, UR37 ;  /* 0x00005410ff077896 */ /* 0x000fe40008000025 */
[----:B------:R-:W-:-:S02]  /*20c0*/  UIADD3 UR24, UPT, UPT, UR24, 0xa400, URZ ;  /* 0x0000a40018187890 */ /* 0x000fc4000fffe0ff */
[----:B------:R-:W-:Y:S02]  /*20d0*/  UIADD3.X UR15, UPT, UPT, URZ, UR47, URZ, UP0, !UPT ;  /* 0x0000002fff0f7290 */ /* 0x000fe400087fe4ff */
[----:B------:R-:W-:Y:S02]  /*20e0*/  UIADD3 UR16, UPT, UPT, UR8, 0x18400, URZ ;  /* 0x0001840008107890 */ /* 0x000fe4000fffe0ff */
[----:B------:R-:W-:Y:S02]  /*20f0*/  UPRMT UR4, URZ, 0x5410, UR31 ;  /* 0x00005410ff047896 */ /* 0x000fe4000800001f */
[----:B------:R-:W-:Y:S01]  /*2100*/  UIADD3 UR8, UPT, UPT, UR8, 0x1c400, URZ ;  /* 0x0001c40008087890 */ /* 0x000fe2000fffe0ff */
[----:B------:R-:W-:Y:S01]  /*2110*/  UMOV UR42, 0x0 ;  /* 0x00000000002a7882 */ /* 0x000fe20000000000 */
[----:B------:R-:W-:Y:S01]  /*2120*/  UMOV UR43, 0x10000000 ;  /* 0x10000000002b7882 */ /* 0x000fe20000000000 */
[----:B------:R-:W-:Y:S01]  /*2130*/  UMOV UR27, UR35 ;  /* 0x00000023001b7c82 */ /* 0x000fe20008000000 */
[----:B------:R-:W-:Y:S01]  /*2140*/  UMOV UR28, UR36 ;  /* 0x00000024001c7c82 */ /* 0x000fe20008000000 */
[----:B------:R-:W-:Y:S01]  /*2150*/  UMOV UR25, UR33 ;  /* 0x0000002100197c82 */ /* 0x000fe20008000000 */
[----:B------:R-:W-:Y:S01]  /*2160*/  UMOV UR20, UR36 ;  /* 0x0000002400147c82 */ /* 0x000fe20008000000 */
[----:B------:R-:W-:Y:S01]  /*2170*/  UMOV UR17, UR33 ;  /* 0x0000002100117c82 */ /* 0x000fe20008000000 */
[----:B------:R-:W-:Y:S01]  /*2180*/  UMOV UR18, UR34 ;  /* 0x0000002200127c82 */ /* 0x000fe20008000000 */
[----:B------:R4:W-:Y:S01]  /*2190*/  UTMALDG.3D.MULTICAST.2CTA [UR32], [UR22], UR7, desc[UR42] ;  /* 0x00002a20160073b4 */ /* 0x0009e20008211807 */
[----:B------:R-:W-:Y:S01]  /*21a0*/  UMOV UR10, UR26 ;  /* 0x0000001a000a7c82 */ /* 0x000fe20008000000 */
[----:B------:R-:W-:Y:S01]  /*21b0*/  UMOV UR11, UR19 ;  /* 0x00000013000b7c82 */ /* 0x000fe20008000000 */
[----:B------:R-:W-:Y:S01]  /*21c0*/  UMOV UR12, UR36 ;  /* 0x00000024000c7c82 */ /* 0x000fe20008000000 */
[----:B------:R-:W-:Y:S01]  /*21d0*/  UMOV UR9, UR33 ;  /* 0x0000002100097c82 */ /* 0x000fe20008000000 */
[----:B------:R4:W-:Y:S01]  /*21e0*/  UTMALDG.3D.MULTICAST.2CTA [UR24], [UR22], UR7, desc[UR42] ;  /* 0x00002a18160073b4 */ /* 0x0009e20008211807 */
[----:B------:R4:W-:Y:S01]  /*21f0*/  UTMALDG.3D.MULTICAST.2CTA [UR16], [UR14], UR4, desc[UR42] ;  /* 0x00002a100e0073b4 */ /* 0x0009e20008211804 */
[----:B------:R4:W-:Y:S02]  /*2200*/  UTMALDG.3D.MULTICAST.2CTA [UR8], [UR14], UR4, desc[UR42] ;  /* 0x00002a080e0073b4 */ /* 0x0009e40008211804 */
[----:B----4-:R-:W-:Y:S01]  /*2210*/  NOP ;  /* 0x0000000000007918 */ /* 0x010fe20000000000 */
.L_x_32:
[----:B------:R-:W-:Y:S05]  /*2220*/  BSYNC.RECONVERGENT B0 ;  /* 0x0000000000007941 */ /* 0x000fea0003800200 */
.L_x_31:
[----:B------:R-:W-:Y:S01]  /*2230*/  UIADD3 UR26, UPT, UPT, UR26, 0x80, URZ ;  /* 0x000000801a1a7890 */ /* 0x000fe2000fffe0ff */
[----:B------:R-:W-:Y:S01]  /*2240*/  UMOV UR5, UR29 ;  /* 0x0000001d00057c82 */ /* 0x000fe20008000000 */
[----:B------:R-:W-:Y:S01]  /*2250*/  UMOV UR13, UR41 ;  /* 0x00000029000d7c82 */ /* 0x000fe20008000000 */
[----:B------:R-:W-:Y:S09]  /*2260*/  BRA.U UP2, `(.L_x_33) ;  /* 0xfffffff902f87547 */ /* 0x000ff2000b83ffff */
.L_x_25:
[----:B------:R-:W-:Y:S01]  /*2270*/  ULEA UR4, UR29, UR21, 0x3 ;  /* 0x000000151d047291 */ /* 0x000fe2000f8e18ff */
[----:B-1----:R-:W-:Y:S01]  /*2280*/  SHF.L.U32 R0, R12, 0x1f, RZ ;  /* 0x0000001f0c007819 */ /* 0x002fe200000006ff */
[----:B------:R-:W-:Y:S01]  /*2290*/  @!P2 SYNCS.ARRIVE.TRANS64.A1T0 RZ, [UR21+0x88], RZ ;  /* 0x000088ffffffa9a7 */ /* 0x000fe20008100015 */
[----:B------:R-:W-:-:S06]  /*22a0*/  UISETP.GT.AND UP0, UPT, UR53, UR51, UPT ;  /* 0x000000333500728c */ /* 0x000fcc000bf04270 */
[----:B--23--:R1:W2:Y:S03]  /*22b0*/  SYNCS.PHASECHK.TRANS64.TRYWAIT P1, [UR4+0x20], R0 ;  /* 0x00002000ff0075a7 */ /* 0x00c2a60008021104 */
[----:B------:R-:W-:Y:S05]  /*22c0*/  BRA.U !UP0, `(.L_x_34) ;  /* 0x00000005080c7547 */ /* 0x000fea000b800000 */
[----:B------:R-:W-:Y:S01]  /*22d0*/  UIADD3 UR23, UPT, UPT, UR56, UR13, URZ ;  /* 0x0000000d38177290 */ /* 0x000fe2000fffe0ff */
[----:B------:R-:W-:-:S11]  /*22e0*/  UMOV UR6, UR29 ;  /* 0x0000001d00067c82 */ /* 0x000fd60008000000 */
.L_x_42:
[----:B------:R-:W-:Y:S01]  /*22f0*/  ULEA UR7, UR6, UR21, 0x3 ;  /* 0x0000001506077291 */ /* 0x000fe2000f8e18ff */
[----:B--2---:R-:W-:Y:S01]  /*2300*/  @P4 MOV R2, 0x18000 ;  /* 0x0001800000024802 */ /* 0x004fe20000000f00 */
[----:B--23--:R-:W-:Y:S10]  /*2310*/  @P1 BRA `(.L_x_35) ;  /* 0x00000000000c1947 */ /* 0x00cff40003800000 */
[----:B------:R-:W-:-:S04]  /*2320*/  SHF.L.U32 R3, R12, 0x1f, RZ ;  /* 0x0000001f0c037819 */ /* 0x000fc800000006ff */
[----:B------:R-:W2:Y:S02]  /*2330*/  SYNCS.PHASECHK.TRANS64.TRYWAIT P0, [UR7+0x20], R3 ;  /* 0x00002003ff0075a7 */ /* 0x000ea40008001107 */
[----:B--2---:R-:W-:Y:S05]  /*2340*/  @!P0 BRA `(.L_x_36) ;  /* 0x0000008000488947 */ /* 0x004fea0003800000 */
.L_x_35:
[----:B------:R2:W-:Y:S01]  /*2350*/  @P4 SYNCS.ARRIVE.TRANS64 RZ, [UR7], R2 ;  /* 0x00000002ffff49a7 */ /* 0x0005e20008000007 */
[----:B------:R-:W-:-:S04]  /*2360*/  ULOP3.LUT UR4, UR40, 0x2, URZ, 0xfc, !UPT ;  /* 0x0000000228047892 */ /* 0x000fc8000f8efcff */
[----:B------:R-:W-:-:S09]  /*2370*/  UISETP.NE.AND UP0, UPT, UR4, 0x2, UPT ;  /* 0x000000020400788c */ /* 0x000fd2000bf05270 */
[----:B------:R-:W-:Y:S05]  /*2380*/  BRA.U UP0, `(.L_x_37) ;  /* 0x0000000100047547 */ /* 0x000fea000b800000 */
[----:B------:R-:W-:Y:S05]  /*2390*/  BPT.TRAP 0x1 ;  /* 0x000000040000795c */ /* 0x000fea0000300000 */
.L_x_37:
[----:B------:R-:W-:Y:S04]  /*23a0*/  BSSY.RECONVERGENT B0, `(.L_x_38) ;  /* 0x0000003000007945 */ /* 0x000fe80003800200 */
[----:B------:R-:W-:Y:S05]  /*23b0*/  @!P3 BRA `(.L_x_39) ;  /* 0x000000000004b947 */ /* 0x000fea0003800000 */
[----:B------:R-:W-:Y:S05]  /*23c0*/  BPT.TRAP 0x1 ;  /* 0x000000040000795c */ /* 0x000fea0000300000 */
.L_x_39:
[----:B------:R-:W-:Y:S05]  /*23d0*/  BSYNC.RECONVERGENT B0 ;  /* 0x0000000000007941 */ /* 0x000fea0003800200 */
.L_x_38:
        /* <DEDUP_REMOVED lines=15> */
[----:B------:R-:W-:Y:S02]  /*24d0*/  USHF.L.U32 UR34, UR13, 0x7, URZ ;  /* 0x000000070d227899 */ /* 0x000fe400080006ff */
[----:B------:R-:W-:-:S02]  /*24e0*/  UIADD3 UR14, UP0, UPT, UR46, 0x180, URZ ;  /* 0x000001802e0e7890 */ /* 0x000fc4000ff1e0ff */
[----:B------:R-:W-:Y:S02]  /*24f0*/  ULEA UR8, UR8, UR21, 0x1 ;  /* 0x0000001508087291 */ /* 0x000fe4000f8e08ff */
[----:B------:R-:W-:Y:S02]  /*2500*/  ULOP3.LUT UR33, UR7, 0xfefffff8, URZ, 0xc0, !UPT ;  /* 0xfefffff807217892 */ /* 0x000fe4000f8ec0ff */
[----:B------:R-:W-:Y:S02]  /*2510*/  UIADD3.X UR5, UPT, UPT, URZ, UR47, URZ, UP1, !UPT ;  /* 0x0000002fff057290 */ /* 0x000fe40008ffe4ff */
[----:B------:R-:W-:Y:S02]  /*2520*/  UIADD3 UR32, UPT, UPT, UR24, 0x8400, URZ ;  /* 0x0000840018207890 */ /* 0x000fe4000fffe0ff */
[----:B------:R-:W-:Y:S02]  /*2530*/  UPRMT UR10, URZ, 0x5410, UR37 ;  /* 0x00005410ff0a7896 */ /* 0x000fe40008000025 */
[----:B------:R-:W-:-:S02]  /*2540*/  UIADD3 UR26, UPT, UPT, UR34, 0x40, URZ ;  /* 0x00000040221a7890 */ /* 0x000fc4000fffe0ff */
[----:B------:R-:W-:Y:S02]  /*2550*/  UIADD3 UR24, UPT, UPT, UR24, 0xa400, URZ ;  /* 0x0000a40018187890 */ /* 0x000fe4000fffe0ff */
        /* <DEDUP_REMOVED lines=9> */
[----:B------:R-:W-:Y:S01]  /*25f0*/  UTMALDG.3D.MULTICAST.2CTA [UR32], [UR4], UR10, desc[UR42] ;  /* 0x00002a20040073b4 */ /* 0x000fe2000821180a */
[----:B------:R-:W-:Y:S01]  /*2600*/  UMOV UR20, UR36 ;  /* 0x0000002400147c82 */ /* 0x000fe20008000000 */
[----:B------:R-:W-:Y:S01]  /*2610*/  UMOV UR17, UR33 ;  /* 0x0000002100117c82 */ /* 0x000fe20008000000 */
[----:B------:R-:W-:Y:S01]  /*2620*/  UMOV UR18, UR34 ;  /* 0x0000002200127c82 */ /* 0x000fe20008000000 */
[----:B------:R-:W-:Y:S01]  /*2630*/  UMOV UR11, UR19 ;  /* 0x00000013000b7c82 */ /* 0x000fe20008000000 */
[----:B------:R-:W-:Y:S01]  /*2640*/  UMOV UR12, UR36 ;  /* 0x00000024000c7c82 */ /* 0x000fe20008000000 */
[----:B------:R-:W-:Y:S01]  /*2650*/  UMOV UR9, UR33 ;  /* 0x0000002100097c82 */ /* 0x000fe20008000000 */
[----:B------:R4:W-:Y:S01]  /*2660*/  UTMALDG.3D.MULTICAST.2CTA [UR24], [UR4], UR10, desc[UR42] ;  /* 0x00002a18040073b4 */ /* 0x0009e2000821180a */
[----:B------:R1:W-:Y:S01]  /*2670*/  UTMALDG.3D.MULTICAST.2CTA [UR16], [UR14], UR22, desc[UR42] ;  /* 0x00002a100e0073b4 */ /* 0x0003e20008211816 */
[----:B----4-:R-:W-:-:S02]  /*2680*/  UMOV UR10, UR26 ;  /* 0x0000001a000a7c82 */ /* 0x010fc40008000000 */
[----:B------:R1:W-:Y:S02]  /*2690*/  UTMALDG.3D.MULTICAST.2CTA [UR8], [UR14], UR22, desc[UR42] ;  /* 0x00002a080e0073b4 */ /* 0x0003e40008211816 */
[----:B-1----:R-:W-:Y:S01]  /*26a0*/  NOP ;  /* 0x0000000000007918 */ /* 0x002fe20000000000 */
.L_x_41:
[----:B------:R-:W-:Y:S05]  /*26b0*/  BSYNC.RECONVERGENT B0 ;  /* 0x0000000000007941 */ /* 0x000fea0003800200 */
.L_x_40:
[----:B------:R-:W-:Y:S01]  /*26c0*/  UIADD3 UR13, UPT, UPT, UR13, 0x1, URZ ;  /* 0x000000010d0d7890 */ /* 0x000fe2000fffe0ff */
[----:B------:R-:W-:-:S03]  /*26d0*/  UMOV UR6, UR29 ;  /* 0x0000001d00067c82 */ /* 0x000fc60008000000 */
[----:B------:R-:W-:-:S09]  /*26e0*/  UISETP.NE.AND UP0, UPT, UR13, UR23, UPT ;  /* 0x000000170d00728c */ /* 0x000fd2000bf05270 */
[----:B------:R-:W-:Y:S05]  /*26f0*/  BRA.U UP0, `(.L_x_42) ;  /* 0xfffffff900fc7547 */ /* 0x000fea000b83ffff */
.L_x_34:
[C---:B------:R-:W-:Y:S01]  /*2700*/  LEA R3, R11.reuse, UR21, 0x3 ;  /* 0x000000150b037c11 */ /* 0x040fe2000f8e18ff */
[----:B------:R-:W-:Y:S01]  /*2710*/  NOP ;  /* 0x0000000000007918 */ /* 0x000fe20000000000 */
[----:B-1----:R-:W-:Y:S02]  /*2720*/  SHF.L.U32 R0, R10, 0x1f, RZ ;  /* 0x0000001f0a007819 */ /* 0x002fe400000006ff */
[----:B------:R-:W-:Y:S02]  /*2730*/  LEA R5, R11, UR21, 0x4 ;  /* 0x000000150b057c11 */ /* 0x000fe4000f8e20ff */
[----:B------:R-:W1:Y:S02]  /*2740*/  SYNCS.PHASECHK.TRANS64.TRYWAIT P0, [R3+URZ+0x90], R0 ;  /* 0x00009000030075a7 */ /* 0x000e6400080011ff */
[----:B-1----:R-:W-:Y:S05]  /*2750*/  @!P0 BRA `(.L_x_43) ;  /* 0x0000007c005c8947 */ /* 0x002fea0003800000 */
.L_x_156:
[----:B------:R-:W4:Y:S01]  /*2760*/  LDS.128 R4, [R5+0x120] ;  /* 0x0001200005047984 */ /* 0x000f220000000c00 */
[----:B------:R-:W-:Y:S01]  /*2770*/  UISETP.GE.AND UP0, UPT, UR45, 0x1, UPT ;  /* 0x000000012d00788c */ /* 0x000fe2000bf06270 */
[----:B------:R-:W-:Y:S01]  /*2780*/  @!PT LDS RZ, [RZ] ;  /* 0x00000000fffff984 */ /* 0x000fe20000000800 */
[----:B------:R-:W-:Y:S01]  /*2790*/  @!PT LDS RZ, [RZ] ;  /* 0x00000000fffff984 */ /* 0x000fe20000000800 */
[----:B------:R-:W-:Y:S01]  /*27a0*/  @!PT LDS RZ, [RZ] ;  /* 0x00000000fffff984 */ /* 0x000fe20000000800 */
[----:B------:R-:W-:Y:S01]  /*27b0*/  @!PT LDS RZ, [RZ] ;  /* 0x00000000fffff984 */ /* 0x000fe20000000800 */
[----:B------:R1:W-:Y:S06]  /*27c0*/  MEMBAR.ALL.CTA ;  /* 0x0000000000007992 */ /* 0x0003ec0000008000 */
[----:B-1----:R-:W1:Y:S01]  /*27d0*/  FENCE.VIEW.ASYNC.S ;  /* 0x00000000000073c6 */ /* 0x002e620000000000 */
[----:B----4-:R-:W-:-:S13]  /*27e0*/  LOP3.LUT P0, RZ, R6, 0x1, RZ, 0xc0, !PT ;  /* 0x0000000106ff7812 */ /* 0x010fda000780c0ff */
[----:B-1----:R-:W-:Y:S01]  /*27f0*/  VOTEU.ANY UP1, P0 ;  /* 0x0000000000ff7886 */ /* 0x002fe20000020100 */
[----:B------:R-:W-:-:S13]  /*2800*/  PLOP3.LUT P0, PT, PT, PT, UP1, 0x80, 0x8 ;  /* 0x000000000008781c */ /* 0x000fda0003f0f018 */
[----:B------:R-:W-:Y:S02]  /*2810*/  @P0 LOP3.LUT R0, R5, 0xffff, RZ, 0xc0, !PT ;  /* 0x0000ffff05000812 */ /* 0x000fe400078ec0ff */
[----:B--2---:R-:W-:Y:S02]  /*2820*/  @P0 MOV R2, R4 ;  /* 0x0000000400020202 */ /* 0x004fe40000000f00 */
[----:B------:R-:W-:Y:S01]  /*2830*/  @P0 R2UR UR5, R0 ;  /* 0x00000000000502ca */ /* 0x000fe200000e0000 */
[----:B------:R-:W-:Y:S01]  /*2840*/  VIADD R0, R3, 0xa0 ;  /* 0x000000a003007836 */ /* 0x000fe20000000000 */
[----:B------:R-:W-:Y:S02]  /*2850*/  @P0 SHF.R.U32.HI R4, RZ, 0x10, R5 ;  /* 0x00000010ff040819 */ /* 0x000fe40000011605 */
[----:B------:R-:W-:Y:S02]  /*2860*/  @P0 R2UR UR6, R2 ;  /* 0x00000000020602ca */ /* 0x000fe400000e0000 */
[----:B------:R-:W-:-:S02]  /*2870*/  PRMT R0, RZ, 0x654, R0 ;  /* 0x00000654ff007816 */ /* 0x000fc40000000000 */
[----:B------:R-:W-:Y:S02]  /*2880*/  @P0 R2UR UR4, R4 ;  /* 0x00000000040402ca */ /* 0x000fe400000e0000 */
[----:B------:R1:W-:Y:S03]  /*2890*/  SYNCS.ARRIVE.TRANS64.RED.A1T0 RZ, [R0+URZ], RZ ;  /* 0x000000ff00ff79a7 */ /* 0x0003e600081004ff */
[----:B------:R-:W-:-:S04]  /*28a0*/  @UP1 UMOV UR44, UR5 ;  /* 0x00000005002c1c82 */ /* 0x000fc80008000000 */
[----:B------:R-:W-:-:S04]  /*28b0*/  @UP1 UMOV UR48, UR6 ;  /* 0x0000000600301c82 */ /* 0x000fc80008000000 */
[----:B------:R-:W-:Y:S01]  /*28c0*/  @UP1 UMOV UR36, UR4 ;  /* 0x0000000400241c82 */ /* 0x000fe20008000000 */
[----:B------:R-:W-:Y:S05]  /*28d0*/  BRA.U !UP0, `(.L_x_44) ;  /* 0x0000000108d47547 */ /* 0x000fea000b800000 */
[----:B------:R-:W2:Y:S01]  /*28e0*/  LDCU.128 UR12, c[0x0][0xb10] ;  /* 0x00016200ff0c77ac */ /* 0x000ea20008000c00 */
[----:B------:R-:W4:Y:S01]  /*28f0*/  LDCU UR22, c[0x0][0xb20] ;  /* 0x00016400ff1677ac */ /* 0x000f220008000800 */
[----:B------:R-:W3:Y:S01]  /*2900*/  LDCU UR20, c[0x0][0xb0c] ;  /* 0x00016180ff1477ac */ /* 0x000ee20008000800 */
[----:B------:R-:W1:Y:S01]  /*2910*/  LDCU.64 UR8, c[0x0][0xb28] ;  /* 0x00016500ff0877ac */ /* 0x000e620008000a00 */
[----:B------:R-:W-:Y:S02]  /*2920*/  UISETP.NE.AND UP3, UPT, UR45, 0x1, UPT ;  /* 0x000000012d00788c */ /* 0x000fe4000bf65270 */
[----:B--2---:R-:W-:Y:S02]  /*2930*/  UIMAD.WIDE.U32 UR6, UR49, UR15, URZ ;  /* 0x0000000f310672a5 */ /* 0x004fe4000f8e00ff */
[----:B------:R-:W-:Y:S02]  /*2940*/  UIMAD.WIDE.U32 UR4, UR50, UR12, URZ ;  /* 0x0000000c320472a5 */ /* 0x000fe4000f8e00ff */
[----:B------:R-:W-:-:S02]  /*2950*/  UISETP.NE.AND UP0, UPT, UR14, 0x1, UPT ;  /* 0x000000010e00788c */ /* 0x000fc4000bf05270 */
[----:B------:R-:W-:Y:S01]  /*2960*/  UIMAD.WIDE.U32 UR18, UR44, UR15, URZ ;  /* 0x0000000f2c1272a5 */ /* 0x000fe2000f8e00ff */
[----:B------:R-:W-:Y:S02]  /*2970*/  UMOV UR6, UR7 ;  /* 0x0000000700067c82 */ /* 0x000fe40008000000 */
[----:B------:R-:W-:Y:S01]  /*2980*/  UMOV UR4, UR5 ;  /* 0x0000000500047c82 */ /* 0x000fe20008000000 */
[----:B----4-:R-:W-:Y:S02]  /*2990*/  USHF.R.U32.HI UR6, URZ, UR22, UR6 ;  /* 0x00000016ff067299 */ /* 0x010fe40008011606 */
[----:B---3--:R-:W-:Y:S02]  /*29a0*/  UISETP.NE.AND UP2, UPT, UR20, 0x1, UPT ;  /* 0x000000011400788c */ /* 0x008fe4000bf45270 */
[----:B------:R-:W-:Y:S02]  /*29b0*/  USHF.R.U32.HI UR4, URZ, UR13, UR4 ;  /* 0x0000000dff047299 */ /* 0x000fe40008011604 */
[----:B------:R-:W-:-:S02]  /*29c0*/  USEL UR5, UR49, UR6, !UP0 ;  /* 0x0000000631057287 */ /* 0x000fc4000c000000 */
[----:B------:R-:W-:Y:S02]  /*29d0*/  USEL UR6, UR50, UR4, !UP2 ;  /* 0x0000000432067287 */ /* 0x000fe4000d000000 */
[----:B-1----:R-:W-:Y:S01]  /*29e0*/  UIMAD.WIDE.U32 UR10, UR5, UR8, URZ ;  /* 0x00000008050a72a5 */ /* 0x002fe2000f8e00ff */
[----:B------:R-:W-:Y:S01]  /*29f0*/  UMOV UR4, UR19 ;  /* 0x0000001300047c82 */ /* 0x000fe20008000000 */
[----:B------:R-:W-:Y:S02]  /*2a00*/  UIMAD.WIDE.U32 UR16, UR48, UR12, URZ ;  /* 0x0000000c301072a5 */ /* 0x000fe4000f8e00ff */
[----:B------:R-:W-:-:S03]  /*2a10*/  UIMAD.WIDE.U32 UR18, UR6, UR8, URZ ;  /* 0x00000008061272a5 */ /* 0x000fc6000f8e00ff */
[----:B------:R-:W-:Y:S01]  /*2a20*/  UMOV UR10, UR11 ;  /* 0x0000000b000a7c82 */ /* 0x000fe20008000000 */
[----:B------:R-:W-:Y:S02]  /*2a30*/  USHF.R.U32.HI UR4, URZ, UR22, UR4 ;  /* 0x00000016ff047299 */ /* 0x000fe40008011604 */
[----:B------:R-:W-:Y:S01]  /*2a40*/  @UP3 USHF.R.U32.HI UR5, URZ, UR9, UR10 ;  /* 0x00000009ff053299 */ /* 0x000fe2000801160a */
[----:B------:R-:W-:Y:S01]  /*2a50*/  UMOV UR16, UR17 ;  /* 0x0000001100107c82 */ /* 0x000fe20008000000 */
[----:B------:R-:W-:Y:S01]  /*2a60*/  UMOV UR18, UR19 ;  /* 0x0000001300127c82 */ /* 0x000fe20008000000 */
[----:B------:R-:W-:Y:S02]  /*2a70*/  USHF.R.U32.HI UR13, URZ, UR13, UR16 ;  /* 0x0000000dff0d7299 */ /* 0x000fe40008011610 */
[----:B------:R-:W-:Y:S02]  /*2a80*/  USEL UR4, UR44, UR4, !UP0 ;  /* 0x000000042c047287 */ /* 0x000fe4000c000000 */
[----:B------:R-:W-:-:S02]  /*2a90*/  @UP3 USHF.R.U32.HI UR6, URZ, UR9, UR18 ;  /* 0x00000009ff063299 */ /* 0x000fc40008011612 */
[----:B------:R-:W-:Y:S02]  /*2aa0*/  UIMAD UR7, UR45, UR5, URZ ;  /* 0x000000052d0772a4 */ /* 0x000fe4000f8e02ff */
[----:B------:R-:W-:Y:S02]  /*2ab0*/  USEL UR5, UR48, UR13, !UP2 ;  /* 0x0000000d30057287 */ /* 0x000fe4000d000000 */
[----:B------:R-:W-:Y:S02]  /*2ac0*/  UIMAD UR10, UR45, UR6, URZ ;  /* 0x000000062d0a72a4 */ /* 0x000fe4000f8e02ff */
[----:B------:R-:W-:Y:S02]  /*2ad0*/  UISETP.GE.AND UP0, UPT, UR4, UR7, UPT ;  /* 0x000000070400728c */ /* 0x000fe4000bf06270 */
[----:B------:R-:W-:Y:S02]  /*2ae0*/  UIMAD.WIDE.U32 UR12, UR4, UR8, URZ ;  /* 0x00000008040c72a5 */ /* 0x000fe4000f8e00ff */
[----:B------:R-:W-:-:S02]  /*2af0*/  UISETP.GE.OR UP0, UPT, UR5, UR10, UP0 ;  /* 0x0000000a0500728c */ /* 0x000fc40008706670 */
        /* <DEDUP_REMOVED lines=19> */
.L_x_44:
[----:B------:R-:W2:Y:S02]  /*2c30*/  LDCU UR4, c[0x0][0xb30] ;  /* 0x00016600ff0477ac */ /* 0x000ea40008000800 */
[----:B--2---:R-:W-:-:S09]  /*2c40*/  UISETP.NE.AND UP0, UPT, UR4, 0x1, UPT ;  /* 0x000000010400788c */ /* 0x004fd2000bf05270 */
[----:B------:R-:W-:Y:S05]  /*2c50*/  BRA.U UP0, `(.L_x_45) ;  /* 0x0000000100447547 */ /* 0x000fea000b800000 */
[----:B------:R-:W2:Y:S01]  /*2c60*/  LDCU.128 UR8, c[0x0][0xb10] ;  /* 0x00016200ff0877ac */ /* 0x000ea20008000c00 */
[----:B------:R-:W4:Y:S01]  /*2c70*/  LDCU UR12, c[0x0][0xb0c] ;  /* 0x00016180ff0c77ac */ /* 0x000f220008000800 */
[----:B------:R-:W1:Y:S01]  /*2c80*/  LDCU UR13, c[0x0][0xb20] ;  /* 0x00016400ff0d77ac */ /* 0x000e620008000800 */
[----:B--2---:R-:W-:Y:S02]  /*2c90*/  UIMAD.WIDE.U32 UR6, UR48, UR8, URZ ;  /* 0x00000008300672a5 */ /* 0x004fe4000f8e00ff */
[----:B------:R-:W-:Y:S02]  /*2ca0*/  UIMAD.WIDE.U32 UR4, UR44, UR11, URZ ;  /* 0x0000000b2c0472a5 */ /* 0x000fe4000f8e00ff */
[----:B----4-:R-:W-:Y:S02]  /*2cb0*/  UISETP.NE.AND UP2, UPT, UR12, 0x1, UPT ;  /* 0x000000010c00788c */ /* 0x010fe4000bf45270 */
[----:B------:R-:W-:Y:S01]  /*2cc0*/  UISETP.NE.AND UP0, UPT, UR10, 0x1, UPT ;  /* 0x000000010a00788c */ /* 0x000fe2000bf05270 */
[----:B------:R-:W-:-:S02]  /*2cd0*/  UMOV UR6, UR7 ;  /* 0x0000000700067c82 */ /* 0x000fc40008000000 */
[----:B------:R-:W-:Y:S01]  /*2ce0*/  UMOV UR4, UR5 ;  /* 0x0000000500047c82 */ /* 0x000fe20008000000 */
[----:B------:R-:W-:Y:S02]  /*2cf0*/  USHF.R.U32.HI UR9, URZ, UR9, UR6 ;  /* 0x00000009ff097299 */ /* 0x000fe40008011606 */
[----:B-1----:R-:W-:Y:S02]  /*2d00*/  USHF.R.U32.HI UR4, URZ, UR13, UR4 ;  /* 0x0000000dff047299 */ /* 0x002fe40008011604 */
[----:B------:R-:W-:Y:S02]  /*2d10*/  USEL UR5, UR48, UR9, !UP2 ;  /* 0x0000000930057287 */ /* 0x000fe4000d000000 */
[----:B------:R-:W-:-:S04]  /*2d20*/  USEL UR4, UR44, UR4, !UP0 ;  /* 0x000000042c047287 */ /* 0x000fc8000c000000 */
[----:B------:R-:W-:Y:S02]  /*2d30*/  UIADD3 UR6, UPT, UPT, UR5, -UR4, URZ ;  /* 0x8000000405067290 */ /* 0x000fe4000fffe0ff */
[----:B------:R-:W-:Y:S02]  /*2d40*/  UIADD3 UR4, UPT, UPT, -UR5, UR4, URZ ;  /* 0x0000000405047290 */ /* 0x000fe4000fffe1ff */
[----:B------:R-:W-:Y:S02]  /*2d50*/  UIMAD UR44, UR6, UR10, UR44 ;  /* 0x0000000a062c72a4 */ /* 0x000fe4000f8e022c */
[----:B------:R-:W-:-:S12]  /*2d60*/  UIMAD UR48, UR4, UR12, UR48 ;  /* 0x0000000c043072a4 */ /* 0x000fd8000f8e0230 */
.L_x_45:
[----:B------:R-:W-:Y:S01]  /*2d70*/  VIADD R11, R11, 0x1 ;  /* 0x000000010b0b7836 */ /* 0x000fe20000000000 */
[----:B------:R-:W-:Y:S01]  /*2d80*/  R2UR UR4, R86 ;  /* 0x00000000560472ca */ /* 0x000fe200000e0000 */
[----:B------:R-:W-:Y:S01]  /*2d90*/  UIADD3 UR20, UPT, UPT, UR48, UR63, URZ ;  /* 0x0000003f30147290 */ /* 0x000fe2000fffe0ff */
[----:B------:R-:W-:Y:S02]  /*2da0*/  PLOP3.LUT P2, PT, PT, PT, PT, 0x80, 0x8 ;  /* 0x000000000008781c */ /* 0x000fe40003f4f070 */
[----:B------:R-:W-:-:S04]  /*2db0*/  ISETP.NE.AND P0, PT, R11, 0x2, PT ;  /* 0x000000020b00780c */ /* 0x000fc80003f05270 */
[----:B------:R-:W-:Y:S02]  /*2dc0*/  SEL R3, RZ, 0x1, P0 ;  /* 0x00000001ff037807 */ /* 0x000fe40000000000 */
[----:B------:R-:W-:Y:S02]  /*2dd0*/  SEL R11, R11, RZ, P0 ;  /* 0x000000ff0b0b7207 */ /* 0x000fe40000000000 */
[----:B------:R-:W-:Y:S01]  /*2de0*/  LOP3.LUT R10, R10, R3, RZ, 0x3c, !PT ;  /* 0x000000030a0a7212 */ /* 0x000fe200078e3cff */
[----:B------:R-:W-:Y:S01]  /*2df0*/  UIADD3 UR24, UPT, UPT, UR44, UR4, URZ ;  /* 0x000000042c187290 */ /* 0x000fe2000fffe0ff */
[----:B------:R-:W-:Y:S11]  /*2e00*/  BRA.U UP1, `(.L_x_46) ;  /* 0xffffffed01907547 */ /* 0x000ff6000b83ffff */
[----:B------:R-:W-:Y:S01]  /*2e10*/  UIADD3 UR21, UPT, UPT, UR21, 0x20, URZ ;  /* 0x0000002015157890 */ /* 0x000fe2000fffe0ff */
[----:B------:R-:W-:-:S03]  /*2e20*/  SHF.L.U32 R3, R12, 0x1f, RZ ;  /* 0x0000001f0c037819 */ /* 0x000fc600000006ff */
[----:B------:R-:W-:-:S09]  /*2e30*/  ULEA UR4, UR29, UR21, 0x3 ;  /* 0x000000151d047291 */ /* 0x000fd2000f8e18ff */
[----:B------:R-:W2:Y:S02]  /*2e40*/  SYNCS.PHASECHK.TRANS64.TRYWAIT P0, [UR4], R3 ;  /* 0x00000003ff0075a7 */ /* 0x000ea40008001104 */
[----:B--2---:R-:W-:Y:S05]  /*2e50*/  @!P0 BRA `(.L_x_47) ;  /* 0x0000007400b08947 */ /* 0x004fea0003800000 */
.L_x_158:
[----:B------:R-:W-:-:S04]  /*2e60*/  UIADD3 UR4, UPT, UPT, UR29, 0x1, URZ ;  /* 0x000000011d047890 */ /* 0x000fc8000fffe0ff */
[----:B------:R-:W-:-:S04]  /*2e70*/  UISETP.NE.AND UP0, UPT, UR4, 0x4, UPT ;  /* 0x000000040400788c */ /* 0x000fc8000bf05270 */
[----:B------:R-:W-:Y:S02]  /*2e80*/  USEL UR6, URZ, 0x1, UP0 ;  /* 0x00000001ff067887 */ /* 0x000fe40008000000 */
[----:B------:R-:W-:-:S04]  /*2e90*/  USEL UR4, UR4, URZ, UP0 ;  /* 0x000000ff04047287 */ /* 0x000fc80008000000 */
[----:B------:R-:W-:Y:S01]  /*2ea0*/  ULEA UR5, UR4, UR21, 0x3 ;  /* 0x0000001504057291 */ /* 0x000fe2000f8e18ff */
[----:B------:R-:W-:-:S04]  /*2eb0*/  LOP3.LUT R2, R12, UR6, RZ, 0x3c, !PT ;  /* 0x000000060c027c12 */ /* 0x000fc8000f8e3cff */
[----:B-1----:R-:W-:-:S04]  /*2ec0*/  SHF.L.U32 R3, R2, 0x1f, RZ ;  /* 0x0000001f02037819 */ /* 0x002fc800000006ff */
[----:B------:R-:W1:Y:S02]  /*2ed0*/  SYNCS.PHASECHK.TRANS64.TRYWAIT P0, [UR5], R3 ;  /* 0x00000003ff0075a7 */ /* 0x000e640008001105 */
[----:B-1----:R-:W-:Y:S05]  /*2ee0*/  @!P0 BRA `(.L_x_48) ;  /* 0x0000007400a48947 */ /* 0x002fea0003800000 */
.L_x_160:
        /* <DEDUP_REMOVED lines=9> */
.L_x_162:
[----:B------:R-:W-:-:S04]  /*2f80*/  UIADD3 UR4, UPT, UPT, UR4, 0x1, URZ ;  /* 0x0000000104047890 */ /* 0x000fc8000fffe0ff */
[----:B------:R-:W-:-:S04]  /*2f90*/  UISETP.NE.AND UP0, UPT, UR4, 0x4, UPT ;  /* 0x000000040400788c */ /* 0x000fc8000bf05270 */
[----:B------:R-:W-:Y:S02]  /*2fa0*/  USEL UR5, URZ, 0x1, UP0 ;  /* 0x00000001ff057887 */ /* 0x000fe40008000000 */
[----:B------:R-:W-:-:S04]  /*2fb0*/  USEL UR4, UR4, URZ, UP0 ;  /* 0x000000ff04047287 */ /* 0x000fc80008000000 */
[----:B------:R-:W-:Y:S01]  /*2fc0*/  ULEA UR4, UR4, UR21, 0x3 ;  /* 0x0000001504047291 */ /* 0x000fe2000f8e18ff */
[----:B-1----:R-:W-:-:S04]  /*2fd0*/  LOP3.LUT R3, R2, UR5, RZ, 0x3c, !PT ;  /* 0x0000000502037c12 */ /* 0x002fc8000f8e3cff */
[----:B------:R-:W-:Y:S01]  /*2fe0*/  SHF.L.U32 R3, R3, 0x1f, RZ ;  /* 0x0000001f03037819 */ /* 0x000fe200000006ff */
[----:B------:R-:W-:-:S07]  /*2ff0*/  IMAD.U32 R0, RZ, RZ, UR4 ;  /* 0x00000004ff007e24 */ /* 0x000fce000f8e00ff */
.L_x_50:
[----:B-1----:R1:W2:Y:S02]  /*3000*/  SYNCS.PHASECHK.TRANS64.TRYWAIT P0, [R0+URZ], R3 ;  /* 0x00000003000075a7 */ /* 0x0022a400080011ff */
[----:B--2---:R-:W-:Y:S05]  /*3010*/  @!P0 NANOSLEEP.SYNCS 0x989680 ;  /* 0x009896800000895d */ /* 0x004fea0003900000 */
[----:B------:R-:W2:Y:S02]  /*3020*/  @!P0 SYNCS.PHASECHK.TRANS64 P0, [R0+URZ], R3 ;  /* 0x00000003000085a7 */ /* 0x000ea400080010ff */
[----:B--2---:R-:W-:Y:S05]  /*3030*/  @P0 EXIT ;  /* 0x000000000000094d */ /* 0x004fea0003800000 */
[----:B------:R-:W-:Y:S05]  /*3040*/  BRA `(.L_x_50) ;  /* 0xfffffffc00ec7947 */ /* 0x000fea000383ffff */
.L_x_22:
[----:B------:R-:W-:-:S04]  /*3050*/  UISETP.NE.AND UP0, UPT, UR52, URZ, UPT ;  /* 0x000000ff3400728c */ /* 0x000fc8000bf05270 */
[----:B------:R-:W-:-:S09]  /*3060*/  UISETP.NE.OR UP0, UPT, UR22, 0x1, UP0 ;  /* 0x000000011600788c */ /* 0x000fd20008705670 */
[----:B------:R-:W-:Y:S05]  /*3070*/  BRA.U UP0, `(.L_x_51) ;  /* 0x0000000500487547 */ /* 0x000fea000b800000 */
[----:B------:R-:W-:Y:S01]  /*3080*/  ISETP.GE.U32.AND P2, PT, R0, 0x10, PT ;  /* 0x000000100000780c */ /* 0x000fe20003f46070 */
[----:B------:R-:W-:Y:S01]  /*3090*/  IMAD.MOV.U32 R12, RZ, RZ, 0x1 ;  /* 0x00000001ff0c7424 */ /* 0x000fe200078e00ff */
[----:B------:R-:W-:Y:S02]  /*30a0*/  CS2R R10, SRZ ;  /* 0x00000000000a7805 */ /* 0x000fe4000001ff00 */
[----:B------:R-:W-:Y:S01]  /*30b0*/  CS2R R8, SRZ ;  /* 0x0000000000087805 */ /* 0x000fe2000001ff00 */
[----:B------:R-:W-:Y:S01]  /*30c0*/  UMOV UR6, 0x400 ;  /* 0x0000040000067882 */ /* 0x000fe20000000000 */
[----:B------:R-:W-:Y:S01]  /*30d0*/  UMOV UR5, URZ ;  /* 0x000000ff00057c82 */ /* 0x000fe20008000000 */
[----:B------:R-:W-:-:S12]  /*30e0*/  ULEA UR6, UR52, UR6, 0x18 ;  /* 0x0000000634067291 */ /* 0x000fd8000f8ec0ff */
.L_x_55:
[----:B------:R-:W-:Y:S02]  /*30f0*/  LEA R2, R8, UR6, 0x3 ;  /* 0x0000000608027c11 */ /* 0x000fe4000f8e18ff */
[----:B------:R-:W-:-:S03]  /*3100*/  SHF.L.U32 R5, R9, 0x1f, RZ ;  /* 0x0000001f09057819 */ /* 0x000fc600000006ff */
[----:B------:R-:W-:Y:S01]  /*3110*/  VIADD R4, R2, 0x100 ;  /* 0x0000010002047836 */ /* 0x000fe20000000000 */
[----:B------:R-:W1:Y:S02]  /*3120*/  SYNCS.PHASECHK.TRANS64.TRYWAIT P0, [R2+URZ+0xf0], R5 ;  /* 0x0000f005020075a7 */ /* 0x000e6400080011ff */
[----:B-1----:R-:W-:Y:S05]  /*3130*/  @!P0 BRA `(.L_x_52) ;  /* 0x0000007400408947 */ /* 0x002fea0003800000 */
.L_x_163:
[----:B------:R-:W-:Y:S01]  /*3140*/  ULEA UR4, UR5, UR6, 0x3 ;  /* 0x0000000605047291 */ /* 0x000fe2000f8e18ff */
[----:B------:R-:W-:Y:S02]  /*3150*/  PRMT R4, RZ, 0x654, R4 ;  /* 0x00000654ff047816 */ /* 0x000fe40000000004 */
[----:B-1----:R-:W-:Y:S01]  /*3160*/  SHF.L.U32 R5, R12, 0x1f, RZ ;  /* 0x0000001f0c057819 */ /* 0x002fe200000006ff */
[----:B------:R-:W-:Y:S01]  /*3170*/  UIADD3 UR7, UPT, UPT, UR4, 0x90, URZ ;  /* 0x0000009004077890 */ /* 0x000fe2000fffe0ff */
[----:B------:R1:W-:Y:S05]  /*3180*/  SYNCS.ARRIVE.TRANS64.RED.A1T0 RZ, [R4+URZ], RZ ;  /* 0x000000ff04ff79a7 */ /* 0x0003ea00081004ff */
[----:B------:R-:W-:Y:S01]  /*3190*/  IMAD.U32 R7, RZ, RZ, UR7 ;  /* 0x00000007ff077e24 */ /* 0x000fe2000f8e00ff */
[----:B------:R-:W2:Y:S04]  /*31a0*/  SYNCS.PHASECHK.TRANS64.TRYWAIT P0, [UR4+0xa0], R5 ;  /* 0x0000a005ff0075a7 */ /* 0x000ea80008001104 */
[----:B------:R-:W-:Y:S01]  /*31b0*/  PRMT R6, R0, 0x654, R7 ;  /* 0x0000065400067816 */ /* 0x000fe20000000007 */
[----:B-1----:R-:W-:Y:S01]  /*31c0*/  @!P2 IMAD.MOV.U32 R4, RZ, RZ, 0x10 ;  /* 0x00000010ff04a424 */ /* 0x002fe200078e00ff */
[----:B--2---:R-:W-:Y:S06]  /*31d0*/  @!P0 BRA `(.L_x_53) ;  /* 0x00000074002c8947 */ /* 0x004fec0003800000 */
.L_x_165:
[----:B------:R-:W-:Y:S01]  /*31e0*/  ULEA UR8, UR5, UR6, 0x4 ;  /* 0x0000000605087291 */ /* 0x000fe2000f8e20ff */
[----:B------:R-:W-:Y:S01]  /*31f0*/  SEL R3, R6, R3, !P2 ;  /* 0x0000000306037207 */ /* 0x000fe20005000000 */
[----:B------:R-:W-:Y:S01]  /*3200*/  UIADD3 UR9, UPT, UPT, UR4, 0x90, URZ ;  /* 0x0000009004097890 */ /* 0x000fe2000fffe0ff */
[----:B-1----:R-:W-:Y:S01]  /*3210*/  LEA R2, R11, UR6, 0x3 ;  /* 0x000000060b027c11 */ /* 0x002fe2000f8e18ff */
[----:B------:R-:W-:Y:S01]  /*3220*/  UIADD3 UR8, UPT, UPT, UR8, 0x120, URZ ;  /* 0x0000012008087890 */ /* 0x000fe2000fffe0ff */
[----:B------:R-:W-:Y:S01]  /*3230*/  SHF.L.U32 R5, R10, 0x1f, RZ ;  /* 0x0000001f0a057819 */ /* 0x000fe200000006ff */
[----:B------:R1:W-:Y:S01]  /*3240*/  @!P2 SYNCS.ARRIVE.TRANS64.RED RZ, [R3+URZ], R4 ;  /* 0x0000000403ffa9a7 */ /* 0x0003e200080004ff */
[----:B------:R-:W-:Y:S01]  /*3250*/  UIADD3 UR4, UPT, UPT, UR5, 0x1, URZ ;  /* 0x0000000105047890 */ /* 0x000fe2000fffe0ff */
[----:B------:R-:W-:-:S03]  /*3260*/  VIADD R8, R8, 0x1 ;  /* 0x0000000108087836 */ /* 0x000fc60000000000 */
[----:B------:R-:W-:Y:S02]  /*3270*/  UISETP.NE.AND UP0, UPT, UR4, 0x2, UPT ;  /* 0x000000020400788c */ /* 0x000fe4000bf05270 */
[----:B------:R-:W-:Y:S06]  /*3280*/  UGETNEXTWORKID.BROADCAST [UR8], [UR9] ;  /* 0x00000000080073ca */ /* 0x000fec0008000100 */
[----:B------:R-:W-:Y:S01]  /*3290*/  USEL UR7, URZ, 0x1, UP0 ;  /* 0x00000001ff077887 */ /* 0x000fe20008000000 */
[----:B------:R-:W-:Y:S01]  /*32a0*/  ISETP.NE.AND P0, PT, R8, 0x2, PT ;  /* 0x000000020800780c */ /* 0x000fe20003f05270 */
[----:B------:R-:W-:Y:S01]  /*32b0*/  USEL UR5, UR4, URZ, UP0 ;  /* 0x000000ff04057287 */ /* 0x000fe20008000000 */
[----:B------:R-:W2:Y:S03]  /*32c0*/  SYNCS.PHASECHK.TRANS64.TRYWAIT P1, [R2+URZ+0x90], R5 ;  /* 0x00009005020075a7 */ /* 0x000ea600080211ff */
[----:B------:R-:W-:Y:S01]  /*32d0*/  LOP3.LUT R12, R12, UR7, RZ, 0x3c, !PT ;  /* 0x000000070c0c7c12 */ /* 0x000fe2000f8e3cff */
[----:B-12---:R-:W-:Y:S07]  /*32e0*/  @!P1 BRA `(.L_x_54) ;  /* 0x0000007400009947 */ /* 0x006fee0003800000 */
.L_x_166:
[C---:B------:R-:W-:Y:S01]  /*32f0*/  LEA R4, R11.reuse, UR6, 0x4 ;  /* 0x000000060b047c11 */ /* 0x040fe2000f8e20ff */
[----:B-1----:R-:W-:Y:S01]  /*3300*/  VIADD R2, R2, 0xa0 ;  /* 0x000000a002027836 */ /* 0x002fe20000000000 */
[----:B------:R-:W-:Y:S01]  /*3310*/  SEL R8, R8, RZ, P0 ;  /* 0x000000ff08087207 */ /* 0x000fe20000000000 */
[----:B------:R-:W-:-:S03]  /*3320*/  VIADD R11, R11, 0x1 ;  /* 0x000000010b0b7836 */ /* 0x000fc60000000000 */
[----:B------:R-:W1:Y:S01]  /*3330*/  LDS.128 R4, [R4+0x120] ;  /* 0x0001200004047984 */ /* 0x000e620000000c00 */
[----:B------:R-:W-:Y:S02]  /*3340*/  PRMT R2, RZ, 0x654, R2 ;  /* 0x00000654ff027816 */ /* 0x000fe40000000002 */
[C---:B------:R-:W-:Y:S01]  /*3350*/  ISETP.NE.AND P1, PT, R11.reuse, 0x2, PT ;  /* 0x000000020b00780c */ /* 0x040fe20003f25270 */
[----:B------:R-:W-:Y:S01]  /*3360*/  @!PT LDS RZ, [RZ] ;  /* 0x00000000fffff984 */ /* 0x000fe20000000800 */
[----:B------:R-:W-:Y:S01]  /*3370*/  @!PT LDS RZ, [RZ] ;  /* 0x00000000fffff984 */ /* 0x000fe20000000800 */
[----:B------:R-:W-:Y:S01]  /*3380*/  @!PT LDS RZ, [RZ] ;  /* 0x00000000fffff984 */ /* 0x000fe20000000800 */
[----:B------:R-:W-:Y:S01]  /*3390*/  @!PT LDS RZ, [RZ] ;  /* 0x00000000fffff984 */ /* 0x000fe20000000800 */
[----:B------:R2:W-:Y:S06]  /*33a0*/  MEMBAR.ALL.CTA ;  /* 0x0000000000007992 */ /* 0x0005ec0000008000 */
[----:B--2---:R-:W2:Y:S01]  /*33b0*/  FENCE.VIEW.ASYNC.S ;  /* 0x00000000000073c6 */ /* 0x004ea20000000000 */
[----:B------:R-:W-:Y:S01]  /*33c0*/  SEL R11, R11, RZ, P1 ;  /* 0x000000ff0b0b7207 */ /* 0x000fe20000800000 */
[----:B--2---:R2:W-:Y:S01]  /*33d0*/  SYNCS.ARRIVE.TRANS64.RED.A1T0 RZ, [R2+URZ], RZ ;  /* 0x000000ff02ff79a7 */ /* 0x0045e200081004ff */
[----:B-1----:R-:W-:-:S02]  /*33e0*/  LOP3.LUT P3, RZ, R6, 0x1, RZ, 0xc0, !PT ;  /* 0x0000000106ff7812 */ /* 0x002fc4000786c0ff */
[----:B------:R-:W-:-:S04]  /*33f0*/  SEL R5, RZ, 0x1, P1 ;  /* 0x00000001ff057807 */ /* 0x000fc80000800000 */
[----:B------:R-:W-:Y:S02]  /*3400*/  LOP3.LUT R10, R10, R5, RZ, 0x3c, !PT ;  /* 0x000000050a0a7212 */ /* 0x000fe400078e3cff */
[----:B--2---:R-:W-:-:S04]  /*3410*/  SEL R2, RZ, 0x1, P0 ;  /* 0x00000001ff027807 */ /* 0x004fc80000000000 */
[----:B------:R-:W-:Y:S01]  /*3420*/  LOP3.LUT R9, R9, R2, RZ, 0x3c, !PT ;  /* 0x0000000209097212 */ /* 0x000fe200078e3cff */
[----:B------:R-:W-:Y:S06]  /*3430*/  @P3 BRA `(.L_x_55) ;  /* 0xfffffffc002c3947 */ /* 0x000fec000383ffff */
[----:B------:R-:W-:Y:S01]  /*3440*/  ULEA UR4, UR5, UR6, 0x3 ;  /* 0x0000000605047291 */ /* 0x000fe2000f8e18ff */
[----:B------:R-:W-:-:S08]  /*3450*/  SHF.L.U32 R3, R12, 0x1f, RZ ;  /* 0x0000001f0c037819 */ /* 0x000fd000000006ff */
[----:B------:R-:W1:Y:S02]  /*3460*/  SYNCS.PHASECHK.TRANS64 P0, [UR4+0xa0], R3 ;  /* 0x0000a003ff0075a7 */ /* 0x000e640008001004 */
[----:B-1----:R-:W-:Y:S05]  /*3470*/  @P0 BRA `(.L_x_56) ;  /* 0x0000000000080947 */ /* 0x002fea0003800000 */
[----:B------:R-:W1:Y:S02]  /*3480*/  SYNCS.PHASECHK.TRANS64.TRYWAIT P0, [UR4+0xa0], R3 ;  /* 0x0000a003ff0075a7 */ /* 0x000e640008001104 */
[----:B-1----:R-:W-:Y:S05]  /*3490*/  @!P0 BRA `(.L_x_57) ;  /* 0x0000007000a88947 */ /* 0x002fea0003800000 */
.L_x_56:
[----:B------:R-:W-:-:S04]  /*34a0*/  UIADD3 UR7, UPT, UPT, UR5, 0x1, URZ ;  /* 0x0000000105077890 */ /* 0x000fc8000fffe0ff */
[----:B------:R-:W-:-:S04]  /*34b0*/  UISETP.NE.AND UP0, UPT, UR7, 0x2, UPT ;  /* 0x000000020700788c */ /* 0x000fc8000bf05270 */
[----:B------:R-:W-:Y:S02]  /*34c0*/  USEL UR8, URZ, 0x1, UP0 ;  /* 0x00000001ff087887 */ /* 0x000fe40008000000 */
[----:B------:R-:W-:-:S04]  /*34d0*/  USEL UR7, UR7, URZ, UP0 ;  /* 0x000000ff07077287 */ /* 0x000fc80008000000 */
[----:B------:R-:W-:Y:S01]  /*34e0*/  ULEA UR7, UR7, UR6, 0x3 ;  /* 0x0000000607077291 */ /* 0x000fe2000f8e18ff */
[----:B-1----:R-:W-:-:S04]  /*34f0*/  LOP3.LUT R3, R12, UR8, RZ, 0x3c, !PT ;  /* 0x000000080c037c12 */ /* 0x002fc8000f8e3cff */
[----:B------:R-:W-:-:S04]  /*3500*/  SHF.L.U32 R0, R3, 0x1f, RZ ;  /* 0x0000001f03007819 */ /* 0x000fc800000006ff */
[----:B------:R-:W1:Y:S02]  /*3510*/  SYNCS.PHASECHK.TRANS64 P0, [UR7+0xa0], R0 ;  /* 0x0000a000ff0075a7 */ /* 0x000e640008001007 */
[----:B-1----:R-:W-:Y:S05]  /*3520*/  @P0 EXIT ;  /* 0x000000000000094d */ /* 0x002fea0003800000 */
[----:B------:R-:W-:Y:S02]  /*3530*/  SHF.L.U32 R3, R3, 0x1f, RZ ;  /* 0x0000001f03037819 */ /* 0x000fe400000006ff */
[----:B------:R-:W-:-:S07]  /*3540*/  MOV R0, UR7 ;  /* 0x0000000700007c02 */ /* 0x000fce0008000f00 */
.L_x_58:
[----:B-1----:R1:W2:Y:S02]  /*3550*/  SYNCS.PHASECHK.TRANS64.TRYWAIT P0, [R0+URZ+0xa0], R3 ;  /* 0x0000a003000075a7 */ /* 0x0022a400080011ff */
[----:B--2---:R-:W-:Y:S05]  /*3560*/  @!P0 NANOSLEEP.SYNCS 0x989680 ;  /* 0x009896800000895d */ /* 0x004fea0003900000 */
[----:B------:R-:W2:Y:S02]  /*3570*/  @!P0 SYNCS.PHASECHK.TRANS64 P0, [R0+URZ+0xa0], R3 ;  /* 0x0000a003000085a7 */ /* 0x000ea400080010ff */
[----:B--2---:R-:W-:Y:S05]  /*3580*/  @P0 EXIT ;  /* 0x000000000000094d */ /* 0x004fea0003800000 */
[----:B------:R-:W-:Y:S05]  /*3590*/  BRA `(.L_x_58) ;  /* 0xfffffffc00ec7947 */ /* 0x000fea000383ffff */
.L_x_51:
[----:B------:R-:W-:Y:S05]  /*35a0*/  BRA.U UP4, `(.L_x_59) ;  /* 0x0000001504487547 */ /* 0x000fea000b800000 */
[----:B------:R-:W-:Y:S01]  /*35b0*/  UMOV UR4, 0x40 ;  /* 0x0000004000047882 */ /* 0x000fe20000000000 */
[----:B------:R-:W-:Y:S01]  /*35c0*/  NOP ;  /* 0x0000000000007918 */ /* 0x000fe20000000000 */
[----:B------:R-:W-:Y:S01]  /*35d0*/  ULEA UR5, UR52, UR4, 0x18 ;  /* 0x0000000434057291 */ /* 0x000fe2000f8ec0ff */
[----:B------:R-:W-:Y:S02]  /*35e0*/  UMOV UR6, 0x400 ;  /* 0x0000040000067882 */ /* 0x000fe40000000000 */
[----:B------:R-:W-:-:S06]  /*35f0*/  ULEA UR6, UR52, UR6, 0x18 ;  /* 0x0000000634067291 */ /* 0x000fcc000f8ec0ff */
[----:B------:R-:W1:Y:S02]  /*3600*/  LDS.U8 R0, [UR5+0x1c] ;  /* 0x00001c05ff007984 */ /* 0x000e640008000000 */
[----:B-1----:R-:W-:-:S13]  /*3610*/  ISETP.NE.AND P0, PT, R0, RZ, PT ;  /* 0x000000ff0000720c */ /* 0x002fda0003f05270 */
[----:B------:R-:W-:Y:S05]  /*3620*/  @P0 BRA `(.L_x_60) ;  /* 0x0000000400080947 */ /* 0x000fea0003800000 */
[----:B------:R-:W-:Y:S02]  /*3630*/  UISETP.NE.U32.AND UP1, UPT, UR68, 0x1, UPT ;  /* 0x000000014400788c */ /* 0x000fe4000bf25070 */
[----:B------:R-:W-:-:S07]  /*3640*/  UIADD3 UR7, UPT, UPT, UR5, 0x8, URZ ;  /* 0x0000000805077890 */ /* 0x000fce000fffe0ff */
[----:B------:R-:W-:Y:S05]  /*3650*/  BRA.U !UP1, `(.L_x_61) ;  /* 0x00000001099c7547 */ /* 0x000fea000b800000 */
[----:B------:R-:W-:Y:S01]  /*3660*/  ELECT P0, URZ, PT ;  /* 0x0000000000ff782f */ /* 0x000fe20003800000 */
[----:B------:R-:W-:-:S12]  /*3670*/  BSSY B0, `(.L_x_61) ;  /* 0x0000025000007945 */ /* 0x000fd80003800000 */
[----:B------:R-:W-:Y:S05]  /*3680*/  @!P0 BRA `(.L_x_62) ;  /* 0x00000000008c8947 */ /* 0x000fea0003800000 */
[----:B------:R-:W-:-:S05]  /*3690*/  UMOV UR4, 0x10 ;  /* 0x0000001000047882 */ /* 0x000fca0000000000 */
[----:B------:R-:W-:Y:S04]  /*36a0*/  DEPBAR.LE SB1, 0x36 ;  /* 0x00009d800000791a */ /* 0x000fe80000000000 */
[----:B------:R-:W1:Y:S02]  /*36b0*/  UTCATOMSWS.2CTA.FIND_AND_SET.ALIGN UP0, UR4, UR4 ;  /* 0x00000004000475e3 */ /* 0x000e640008200800 */
[----:B-1----:R-:W-:Y:S01]  /*36c0*/  MOV R11, UR4 ;  /* 0x00000004000b7c02 */ /* 0x002fe20008000f00 */
[----:B------:R-:W-:Y:S06]  /*36d0*/  BRA.U UP0, `(.L_x_63) ;  /* 0x0000000100187547 */ /* 0x000fec000b800000 */
.L_x_64:
[----:B------:R-:W-:Y:S05]  /*36e0*/  NANOSLEEP 0x64 ;  /* 0x000000640000795d */ /* 0x000fea0003800000 */
[----:B------:R-:W-:-:S05]  /*36f0*/  UMOV UR4, 0x10 ;  /* 0x0000001000047882 */ /* 0x000fca0000000000 */
[----:B------:R-:W-:Y:S04]  /*3700*/  DEPBAR.LE SB1, 0x36 ;  /* 0x00009d800000791a */ /* 0x000fe80000000000 */
[----:B------:R-:W1:Y:S02]  /*3710*/  UTCATOMSWS.2CTA.FIND_AND_SET.ALIGN UP0, UR4, UR4 ;  /* 0x00000004000475e3 */ /* 0x000e640008200800 */
[----:B-1----:R-:W-:Y:S01]  /*3720*/  MOV R11, UR4 ;  /* 0x00000004000b7c02 */ /* 0x002fe20008000f00 */
[----:B------:R-:W-:Y:S05]  /*3730*/  BRA.U !UP0, `(.L_x_64) ;  /* 0xfffffffd08e87547 */ /* 0x000fea000b83ffff */
.L_x_63:
[----:B------:R-:W1:Y:S01]  /*3740*/  LDS R7, [UR5+0x10] ;  /* 0x00001005ff077984 */ /* 0x000e620008000800 */
[----:B------:R-:W-:Y:S01]  /*3750*/  IMAD.U32 R5, RZ, RZ, UR6 ;  /* 0x00000006ff057e24 */ /* 0x000fe2000f8e00ff */
[----:B------:R-:W-:-:S03]  /*3760*/  MOV R4, UR69 ;  /* 0x0000004500047c02 */ /* 0x000fc60008000f00 */
[----:B------:R-:W-:Y:S01]  /*3770*/  VIADD R5, R5, 0x140 ;  /* 0x0000014005057836 */ /* 0x000fe20000000000 */
[----:B-1----:R-:W-:-:S04]  /*3780*/  SHF.L.U32 R7, R7, 0x1f, RZ ;  /* 0x0000001f07077819 */ /* 0x002fc800000006ff */
[----:B------:R-:W1:Y:S02]  /*3790*/  SYNCS.PHASECHK.TRANS64.TRYWAIT P0, [UR5+0x8], R7 ;  /* 0x00000807ff0075a7 */ /* 0x000e640008001105 */
[----:B-1----:R-:W-:Y:S05]  /*37a0*/  @P0 BRA `(.L_x_65) ;  /* 0x0000000000080947 */ /* 0x002fea0003800000 */
[----:B------:R-:W1:Y:S02]  /*37b0*/  SYNCS.PHASECHK.TRANS64.TRYWAIT P0, [UR5+0x8], R7 ;  /* 0x00000807ff0075a7 */ /* 0x000e640008001105 */
[----:B-1----:R-:W-:Y:S05]  /*37c0*/  @!P0 BRA `(.L_x_66) ;  /* 0x0000006c00f48947 */ /* 0x002fea0003800000 */
.L_x_65:
[----:B-1----:R-:W-:Y:S01]  /*37d0*/  HFMA2 R0, -RZ, RZ, 0, 5.9604644775390625e-08 ;  /* 0x00000001ff007431 */ /* 0x002fe200000001ff */
[----:B------:R-:W-:Y:S01]  /*37e0*/  UPRMT UR4, UR69, 0x654, UR7 ;  /* 0x0000065445047896 */ /* 0x000fe20008000007 */
[----:B------:R-:W-:Y:S01]  /*37f0*/  IMAD.MOV.U32 R8, RZ, RZ, 0xffff ;  /* 0x0000ffffff087424 */ /* 0x000fe200078e00ff */
[----:B------:R-:W-:Y:S01]  /*3800*/  PRMT R4, R4, 0x654, R5 ;  /* 0x0000065404047816 */ /* 0x000fe20000000005 */
[----:B------:R-:W-:Y:S02]  /*3810*/  IMAD.MOV.U32 R6, RZ, RZ, 0x4 ;  /* 0x00000004ff067424 */ /* 0x000fe400078e00ff */
[----:B------:R-:W-:Y:S01]  /*3820*/  IMAD.SHL.U32 R9, R11, 0x20, RZ ;  /* 0x000000200b097824 */ /* 0x000fe200078e00ff */
[----:B------:R-:W-:Y:S02]  /*3830*/  MOV R5, UR4 ;  /* 0x0000000400057c02 */ /* 0x000fe40008000f00 */
[-C--:B------:R-:W-:Y:S01]  /*3840*/  SHF.L.U32 R8, R8, R11.reuse, RZ ;  /* 0x0000000b08087219 */ /* 0x080fe200000006ff */
[----:B------:R1:W-:Y:S01]  /*3850*/  SYNCS.ARRIVE.TRANS64.RED RZ, [UR4], R6 ;  /* 0x00000006ffff79a7 */ /* 0x0003e20008000404 */
[----:B------:R-:W-:Y:S01]  /*3860*/  SHF.L.U32 R7, R0, R11, RZ ;  /* 0x0000000b00077219 */ /* 0x000fe200000006ff */
[----:B------:R1:W-:Y:S04]  /*3870*/  STS [UR6+0x140], R9 ;  /* 0x00014009ff007988 */ /* 0x0003e80008000806 */
[----:B------:R1:W-:Y:S04]  /*3880*/  STAS [R4.64], R11 ;  /* 0x0000000b04007dbd */ /* 0x0003e8000c0008ff */
[----:B------:R1:W-:Y:S04]  /*3890*/  ATOMS.OR RZ, [UR5+0x14], R8 ;  /* 0x00001408ffff798c */ /* 0x0003e8000b000005 */
[----:B------:R1:W-:Y:S04]  /*38a0*/  ATOMS.OR RZ, [UR5+0x18], R7 ;  /* 0x00001807ffff798c */ /* 0x0003e8000b000005 */
[----:B------:R1:W-:Y:S02]  /*38b0*/  ATOMS.XOR RZ, [UR5+0x10], R0 ;  /* 0x00001000ffff798c */ /* 0x0003e4000b800005 */
.L_x_62:
[----:B------:R-:W-:Y:S05]  /*38c0*/  BSYNC B0 ;  /* 0x0000000000007941 */ /* 0x000fea0003800000 */
.L_x_61:
[----:B------:R-:W-:Y:S05]  /*38d0*/  BRA.U UP1, `(.L_x_67) ;  /* 0x00000001016c7547 */ /* 0x000fea000b800000 */
[----:B------:R-:W-:-:S03]  /*38e0*/  UMOV UR4, 0xffffffff ;  /* 0xffffffff00047882 */ /* 0x000fc60000000000 */
[----:B------:R-:W-:Y:S05]  /*38f0*/  BRA.DIV UR4, `(.L_x_68) ;  /* 0x0000006e04c07947 */ /* 0x000fea000b800000 */
[----:B------:R-:W-:-:S13]  /*3900*/  ELECT P0, URZ, PT ;  /* 0x0000000000ff782f */ /* 0x000fda0003800000 */
.L_x_170:
[----:B------:R-:W-:Y:S05]  /*3910*/  @!P0 BRA `(.L_x_67) ;  /* 0x00000000005c8947 */ /* 0x000fea0003800000 */
[----:B-1----:R-:W1:Y:S02]  /*3920*/  LDS R5, [UR5+0x10] ;  /* 0x00001005ff057984 */ /* 0x002e640008000800 */
[----:B-1----:R-:W-:-:S04]  /*3930*/  SHF.L.U32 R5, R5, 0x1f, RZ ;  /* 0x0000001f05057819 */ /* 0x002fc800000006ff */
[----:B------:R-:W1:Y:S02]  /*3940*/  SYNCS.PHASECHK.TRANS64.TRYWAIT P0, [UR5+0x8], R5 ;  /* 0x00000805ff0075a7 */ /* 0x000e640008001105 */
[----:B-1----:R-:W-:Y:S05]  /*3950*/  @P0 BRA `(.L_x_69) ;  /* 0x0000000000080947 */ /* 0x002fea0003800000 */
[----:B------:R-:W1:Y:S02]  /*3960*/  SYNCS.PHASECHK.TRANS64.TRYWAIT P0, [UR5+0x8], R5 ;  /* 0x00000805ff0075a7 */ /* 0x000e640008001105 */
[----:B-1----:R-:W-:Y:S05]  /*3970*/  @!P0 BRA `(.L_x_70) ;  /* 0x0000006c00c48947 */ /* 0x002fea0003800000 */
.L_x_69:
[----:B------:R-:W2:Y:S01]  /*3980*/  LDS R7, [UR6+0x140] ;  /* 0x00014006ff077984 */ /* 0x000ea20008000800 */
[----:B-1----:R-:W-:Y:S02]  /*3990*/  HFMA2 R0, -RZ, RZ, 0, 5.9604644775390625e-08 ;  /* 0x00000001ff007431 */ /* 0x002fe400000001ff */
[----:B------:R-:W-:Y:S01]  /*39a0*/  IMAD.MOV.U32 R4, RZ, RZ, 0xffff ;  /* 0x0000ffffff047424 */ /* 0x000fe200078e00ff */
[----:B------:R-:W-:Y:S01]  /*39b0*/  UPRMT UR4, UR69, 0x654, UR7 ;  /* 0x0000065445047896 */ /* 0x000fe20008000007 */
[----:B--2---:R-:W-:-:S03]  /*39c0*/  IMAD.SHL.U32 R5, R7, 0x20, RZ ;  /* 0x0000002007057824 */ /* 0x004fc600078e00ff */
[-C--:B------:R-:W-:Y:S02]  /*39d0*/  SHF.L.U32 R4, R4, R7.reuse, RZ ;  /* 0x0000000704047219 */ /* 0x080fe400000006ff */
[----:B------:R-:W-:Y:S01]  /*39e0*/  SHF.L.U32 R7, R0, R7, RZ ;  /* 0x0000000700077219 */ /* 0x000fe200000006ff */
[----:B------:R2:W-:Y:S04]  /*39f0*/  STS [UR6+0x140], R5 ;  /* 0x00014005ff007988 */ /* 0x0005e80008000806 */
[----:B------:R2:W-:Y:S04]  /*3a00*/  ATOMS.OR RZ, [UR5+0x14], R4 ;  /* 0x00001404ffff798c */ /* 0x0005e8000b000005 */
[----:B------:R2:W-:Y:S01]  /*3a10*/  ATOMS.OR RZ, [UR5+0x18], R7 ;  /* 0x00001807ffff798c */ /* 0x0005e2000b000005 */
[----:B------:R-:W-:Y:S03]  /*3a20*/  SYNCS.ARRIVE.TRANS64.RED.A1T0 RZ, [UR4], RZ ;  /* 0x000000ffffff79a7 */ /* 0x000fe60008100404 */
[----:B------:R2:W-:Y:S01]  /*3a30*/  ATOMS.XOR RZ, [UR5+0x10], R0 ;  /* 0x00001000ffff798c */ /* 0x0005e2000b800005 */
[----:B------:R-:W-:Y:S05]  /*3a40*/  BRA `(.L_x_67) ;  /* 0x0000000000107947 */ /* 0x000fea0003800000 */
.L_x_60:
[----:B------:R-:W-:Y:S02]  /*3a50*/  MOV R0, 0xffffffff ;  /* 0xffffffff00007802 */ /* 0x000fe40000000f00 */
[----:B------:R-:W-:-:S03]  /*3a60*/  MOV R4, 0x3a90 ;  /* 0x00003a9000047802 */ /* 0x000fc60000000f00 */
[----:B------:R1:W-:Y:S04]  /*3a70*/  STS [UR6+0x140], R0 ;  /* 0x00014000ff007988 */ /* 0x0003e80008000806 */
[----:B-1---5:R-:W-:Y:S05]  /*3a80*/  CALL.REL.NOINC `($__internal_1_$__cuda_sm10x_tcgen05_guardrail_trap_phase_invalid_during_alloc) ;  /* 0x0000007400987944 */ /* 0x022fea0003c00000 */
.L_x_67:
[----:B------:R-:W-:Y:S05]  /*3a90*/  WARPSYNC.ALL ;  /* 0x0000000000007948 */ /* 0x000fea0003800000 */
[----:B------:R-:W3:Y:S01]  /*3aa0*/  S2UR UR4, SR_CgaCtaId ;  /* 0x00000000000479c3 */ /* 0x000ee20000008800 */
[----:B------:R-:W-:Y:S01]  /*3ab0*/  UMOV UR41, 0x400 ;  /* 0x0000040000297882 */ /* 0x000fe20000000000 */
[----:B------:R-:W-:-:S06]  /*3ac0*/  NOP ;  /* 0x0000000000007918 */ /* 0x000fcc0000000000 */
[----:B------:R-:W-:Y:S06]  /*3ad0*/  BAR.ARV 0x6, 0xa0 ;  /* 0x0182800000007b1d */ /* 0x000fec0000002000 */
[----:B------:R-:W4:Y:S01]  /*3ae0*/  LDCU UR6, c[0x0][0x38c] ;  /* 0x00007180ff0677ac */ /* 0x000f220008000800 */
[----:B------:R-:W-:Y:S01]  /*3af0*/  LOP3.LUT R3, R3, 0xffff, RZ, 0xc0, !PT ;  /* 0x0000ffff03037812 */ /* 0x000fe200078ec0ff */
[----:B-1----:R-:W-:Y:S01]  /*3b00*/  IMAD.MOV.U32 R9, RZ, RZ, 0x1 ;  /* 0x00000001ff097424 */ /* 0x002fe200078e00ff */
[----:B------:R-:W-:Y:S01]  /*3b10*/  LOP3.LUT R2, R2, 0xffff, RZ, 0xc0, !PT ;  /* 0x0000ffff02027812 */ /* 0x000fe200078ec0ff */
[----:B------:R-:W-:Y:S01]  /*3b20*/  IMAD.MOV.U32 R8, RZ, RZ, RZ ;  /* 0x000000ffff087224 */ /* 0x000fe200078e00ff */
[----:B------:R-:W-:Y:S01]  /*3b30*/  R2UR UR43, R3 ;  /* 0x00000000032b72ca */ /* 0x000fe200000e0000 */
[----:B------:R-:W-:Y:S01]  /*3b40*/  UMOV UR47, URZ ;  /* 0x000000ff002f7c82 */ /* 0x000fe20008000000 */
[----:B------:R-:W-:-:S02]  /*3b50*/  R2UR UR65, R2 ;  /* 0x00000000024172ca */ /* 0x000fc400000e0000 */
[----:B------:R-:W-:Y:S01]  /*3b60*/  CS2R R2, SRZ ;  /* 0x0000000000027805 */ /* 0x000fe2000001ff00 */
[----:B------:R-:W-:Y:S01]  /*3b70*/  UMOV UR38, URZ ;  /* 0x000000ff00267c82 */ /* 0x000fe20008000000 */
[----:B---3--:R-:W-:Y:S01]  /*3b80*/  ULEA UR41, UR4, UR41, 0x18 ;  /* 0x0000002904297291 */ /* 0x008fe2000f8ec0ff */
[----:B------:R-:W-:Y:S01]  /*3b90*/  UMOV UR37, URZ ;  /* 0x000000ff00257c82 */ /* 0x000fe20008000000 */
[----:B------:R-:W-:Y:S02]  /*3ba0*/  UISETP.NE.AND UP3, UPT, UR68, URZ, UPT ;  /* 0x000000ff4400728c */ /* 0x000fe4000bf65270 */
[----:B------:R-:W-:Y:S02]  /*3bb0*/  UIADD3 UR5, UPT, UPT, UR41, 0x8400, URZ ;  /* 0x0000840029057890 */ /* 0x000fe4000fffe0ff */
[----:B------:R-:W-:-:S03]  /*3bc0*/  UIADD3 UR4, UPT, UPT, UR41, 0x18400, URZ ;  /* 0x0001840029047890 */ /* 0x000fc6000fffe0ff */
[----:B--2---:R-:W1:Y:S01]  /*3bd0*/  LDS R0, [UR41+0x140] ;  /* 0x00014029ff007984 */ /* 0x004e620008000800 */
[----:B----4-:R-:W-:Y:S02]  /*3be0*/  UIADD3 UR6, UPT, UPT, UR6, 0x7f, URZ ;  /* 0x0000007f06067890 */ /* 0x010fe4000fffe0ff */
[----:B------:R-:W-:Y:S02]  /*3bf0*/  USHF.R.U32.HI UR5, URZ, 0x4, UR5 ;  /* 0x00000004ff057899 */ /* 0x000fe40008011605 */
[----:B------:R-:W-:Y:S02]  /*3c00*/  USHF.R.S32.HI UR64, URZ, 0x1f, UR6 ;  /* 0x0000001fff407899 */ /* 0x000fe40008011406 */
[----:B------:R-:W-:Y:S02]  /*3c10*/  USHF.R.U32.HI UR4, URZ, 0x4, UR4 ;  /* 0x00000004ff047899 */ /* 0x000fe40008011604 */
[----:B------:R-:W-:Y:S02]  /*3c20*/  ULEA.HI UR64, UR64, UR6, URZ, 0x7 ;  /* 0x0000000640407291 */ /* 0x000fe4000f8f38ff */
[----:B------:R-:W-:-:S02]  /*3c30*/  ULOP3.LUT UR5, UR5, 0x3fff, URZ, 0xc0, !UPT ;  /* 0x00003fff05057892 */ /* 0x000fc4000f8ec0ff */
[----:B------:R-:W-:Y:S02]  /*3c40*/  USHF.R.S32.HI UR64, URZ, 0x7, UR64 ;  /* 0x00000007ff407899 */ /* 0x000fe40008011440 */
[----:B------:R-:W-:Y:S02]  /*3c50*/  ULOP3.LUT UR45, UR4, 0x3fff, URZ, 0xc0, !UPT ;  /* 0x00003fff042d7892 */ /* 0x000fe4000f8ec0ff */
[----:B------:R-:W-:Y:S01]  /*3c60*/  UISETP.LT.AND UP0, UPT, UR64, 0x1, UPT ;  /* 0x000000014000788c */ /* 0x000fe2000bf01270 */
[----:B------:R-:W-:Y:S01]  /*3c70*/  UMOV UR62, 0x0 ;  /* 0x00000000003e7882 */ /* 0x000fe20000000000 */
        /* <DEDUP_REMOVED lines=9> */
[----:B------:R-:W-:-:S02]  /*3d10*/  ULOP3.LUT UR44, UR5, 0x10000, URZ, 0xfc, !UPT ;  /* 0x00010000052c7892 */ /* 0x000fc4000f8efcff */
[----:B------:R-:W-:Y:S02]  /*3d20*/  ULOP3.LUT UR45, UR45, 0x10000, URZ, 0xfc, !UPT ;  /* 0x000100002d2d7892 */ /* 0x000fe4000f8efcff */
[----:B------:R-:W-:Y:S01]  /*3d30*/  USEL UR66, UR64, 0x1, !UP0 ;  /* 0x0000000140427887 */ /* 0x000fe2000c000000 */
[----:B------:R-:W-:Y:S01]  /*3d40*/  UMOV UR52, 0x0 ;  /* 0x0000000000347882 */ /* 0x000fe20000000000 */
[----:B------:R-:W-:Y:S01]  /*3d50*/  UMOV UR53, 0x8400490 ;  /* 0x0840049000357882 */ /* 0x000fe20000000000 */
[----:B------:R-:W-:Y:S01]  /*3d60*/  UMOV UR50, 0x0 ;  /* 0x0000000000327882 */ /* 0x000fe20000000000 */
[----:B------:R-:W-:Y:S01]  /*3d70*/  UMOV UR51, 0x8400490 ;  /* 0x0840049000337882 */ /* 0x000fe20000000000 */
[----:B------:R-:W-:Y:S01]  /*3d80*/  UMOV UR48, 0x0 ;  /* 0x0000000000307882 */ /* 0x000fe20000000000 */
[----:B-1----:R-:W-:Y:S01]  /*3d90*/  R2UR UR67, R0 ;  /* 0x00000000004372ca */ /* 0x002fe200000e0000 */
[----:B------:R-:W-:-:S14]  /*3da0*/  UMOV UR49, 0x8400490 ;  /* 0x0840049000317882 */ /* 0x000fdc0000000000 */
.L_x_78:
[C---:B------:R-:W-:Y:S02]  /*3db0*/  LEA R0, R8.reuse, UR41, 0x3 ;  /* 0x0000002908007c11 */ /* 0x040fe4000f8e18ff */
[----:B------:R-:W-:Y:S02]  /*3dc0*/  SHF.L.U32 R5, R3, 0x1f, RZ ;  /* 0x0000001f03057819 */ /* 0x000fe400000006ff */
[----:B------:R-:W-:Y:S02]  /*3dd0*/  LEA R4, R8, UR41, 0x4 ;  /* 0x0000002908047c11 */ /* 0x000fe4000f8e20ff */
[----:B------:R-:W1:Y:S02]  /*3de0*/  SYNCS.PHASECHK.TRANS64.TRYWAIT P0, [R0+URZ+0x90], R5 ;  /* 0x00009005000075a7 */ /* 0x000e6400080011ff */
[----:B-1-3--:R-:W-:Y:S05]  /*3df0*/  @!P0 BRA `(.L_x_71) ;  /* 0x0000006800bc8947 */ /* 0x00afea0003800000 */
.L_x_171:
[----:B-1----:R-:W1:Y:S01]  /*3e00*/  LDS.128 R4, [R4+0x120] ;  /* 0x0001200004047984 */ /* 0x002e620000000c00 */
[----:B------:R-:W-:Y:S02]  /*3e10*/  VIADD R0, R0, 0xa0 ;  /* 0x000000a000007836 */ /* 0x000fe40000000000 */
[----:B------:R-:W-:Y:S01]  /*3e20*/  VIADD R8, R8, 0x1 ;  /* 0x0000000108087836 */ /* 0x000fe20000000000 */
[----:B------:R-:W-:Y:S01]  /*3e30*/  @!PT LDS RZ, [RZ] ;  /* 0x00000000fffff984 */ /* 0x000fe20000000800 */
[----:B------:R-:W-:Y:S01]  /*3e40*/  @!PT LDS RZ, [RZ] ;  /* 0x00000000fffff984 */ /* 0x000fe20000000800 */
[----:B------:R-:W-:Y:S01]  /*3e50*/  @!PT LDS RZ, [RZ] ;  /* 0x00000000fffff984 */ /* 0x000fe20000000800 */
[----:B------:R-:W-:Y:S01]  /*3e60*/  @!PT LDS RZ, [RZ] ;  /* 0x00000000fffff984 */ /* 0x000fe20000000800 */
[----:B------:R2:W-:Y:S06]  /*3e70*/  MEMBAR.ALL.CTA ;  /* 0x0000000000007992 */ /* 0x0005ec0000008000 */
[----:B--2---:R-:W2:Y:S01]  /*3e80*/  FENCE.VIEW.ASYNC.S ;  /* 0x00000000000073c6 */ /* 0x004ea20000000000 */
[----:B------:R-:W-:-:S04]  /*3e90*/  PRMT R0, RZ, 0x654, R0 ;  /* 0x00000654ff007816 */ /* 0x000fc80000000000 */
[----:B--2---:R2:W-:Y:S01]  /*3ea0*/  SYNCS.ARRIVE.TRANS64.RED.A1T0 RZ, [R0+URZ], RZ ;  /* 0x000000ff00ff79a7 */ /* 0x0045e200081004ff */
[----:B-1----:R-:W-:Y:S01]  /*3eb0*/  LOP3.LUT P1, RZ, R6, 0x1, RZ, 0xc0, !PT ;  /* 0x0000000106ff7812 */ /* 0x002fe2000782c0ff */
[----:B--2---:R-:W-:-:S12]  /*3ec0*/  BRA.U UP3, `(.L_x_72) ;  /* 0x0000000503587547 */ /* 0x004fd8000b800000 */
[----:B------:R-:W1:Y:S01]  /*3ed0*/  LDCU UR4, c[0x0][0x38c] ;  /* 0x00007180ff0477ac */ /* 0x000e620008000800 */
[----:B------:R-:W-:Y:S02]  /*3ee0*/  PLOP3.LUT P2, PT, PT, PT, PT, 0x80, 0x8 ;  /* 0x000000000008781c */ /* 0x000fe40003f4f070 */
[----:B------:R-:W-:Y:S01]  /*3ef0*/  SHF.L.U32 R5, R9, 0x1f, RZ ;  /* 0x0000001f09057819 */ /* 0x000fe200000006ff */
[----:B------:R-:W-:Y:S02]  /*3f00*/  ULEA UR46, UR47, UR41, 0x3 ;  /* 0x000000292f2e7291 */ /* 0x000fe4000f8e18ff */
[----:B------:R-:W-:Y:S02]  /*3f10*/  ULEA UR36, UR47, UR67, 0x7 ;  /* 0x000000432f247291 */ /* 0x000fe4000f8e38ff */
[----:B-1----:R-:W-:-:S06]  /*3f20*/  UISETP.GE.AND UP0, UPT, UR4, 0x1, UPT ;  /* 0x000000010400788c */ /* 0x002fcc000bf06270 */
[----:B------:R-:W-:-:S05]  /*3f30*/  PLOP3.LUT P0, PT, PT, PT, UP0, 0x80, 0x8 ;  /* 0x000000000008781c */ /* 0x000fca0003f0f008 */
[----:B------:R-:W-:-:S08]  /*3f40*/  @UP0 ULEA UR4, UR38, UR41, 0x3 ;  /* 0x0000002926040291 */ /* 0x000fd0000f8e18ff */
[----:B------:R-:W-:-:S04]  /*3f50*/  @P0 SHF.L.U32 R0, R2, 0x1f, RZ ;  /* 0x0000001f02000819 */ /* 0x000fc800000006ff */
[----:B------:R1:W2:Y:S01]  /*3f60*/  @P0 SYNCS.PHASECHK.TRANS64.TRYWAIT P2, [UR4], R0 ;  /* 0x00000000ff0005a7 */ /* 0x0002a20008041104 */
[----:B------:R-:W3:Y:S02]  /*3f70*/  SYNCS.PHASECHK.TRANS64.TRYWAIT P0, [UR46+0xd0], R5 ;  /* 0x0000d005ff0075a7 */ /* 0x000ee4000800112e */
[----:B-123--:R-:W-:Y:S05]  /*3f80*/  @!P0 BRA `(.L_x_73) ;  /* 0x00000068006c8947 */ /* 0x00efea0003800000 */
.L_x_173:
[----:B------:R-:W-:Y:S01]  /*3f90*/  UMOV UR42, UR37 ;  /* 0x00000025002a7c82 */ /* 0x000fe20008000000 */
[----:B------:R-:W-:Y:S05]  /*3fa0*/  BRA.U !UP0, `(.L_x_74) ;  /* 0x0000000508107547 */ /* 0x000fea000b800000 */
[----:B------:R-:W-:Y:S02]  /*3fb0*/  UIADD3 UR42, UPT, UPT, UR66, UR37, URZ ;  /* 0x00000025422a7290 */ /* 0x000fe4000fffe0ff */
[----:B------:R-:W-:Y:S01]  /*3fc0*/  UPLOP3.LUT UP2, UPT, UPT, UPT, UPT, 0x40, 0x4 ;  /* 0x000000000004789c */ /* 0x000fe20003f4e870 */
[----:B------:R-:W-:Y:S01]  /*3fd0*/  UMOV UR39, UR64 ;  /* 0x0000004000277c82 */ /* 0x000fe20008000000 */
[----:B------:R-:W-:-:S09]  /*3fe0*/  UMOV UR5, UR38 ;  /* 0x0000002600057c82 */ /* 0x000fd20008000000 */
.L_x_77:
[----:B------:R-:W-:Y:S01]  /*3ff0*/  ULEA UR7, UR5, UR41, 0x3 ;  /* 0x0000002905077291 */ /* 0x000fe2000f8e18ff */
[----:B--23--:R-:W-:Y:S11]  /*4000*/  @P2 BRA `(.L_x_75) ;  /* 0x00000000000c2947 */ /* 0x00cff60003800000 */
[----:B-1----:R-:W-:Y:S04]  /*4010*/  SHF.L.U32 R5, R2, 0x1f, RZ ;  /* 0x0000001f02057819 */ /* 0x002fe800000006ff */
[----:B------:R-:W1:Y:S02]  /*4020*/  SYNCS.PHASECHK.TRANS64.TRYWAIT P0, [UR7], R5 ;  /* 0x00000005ff0075a7 */ /* 0x000e640008001107 */
[----:B-1----:R-:W-:Y:S05]  /*4030*/  @!P0 BRA `(.L_x_76) ;  /* 0x0000006800588947 */ /* 0x002fea0003800000 */
.L_x_75:
[----:B------:R-:W-:Y:S01]  /*4040*/  UISETP.NE.AND UP0, UPT, UR39, 0x1, UPT ;  /* 0x000000012700788c */ /* 0x000fe2000bf05270 */
[----:B------:R-:W-:Y:S01]  /*4050*/  PLOP3.LUT P2, PT, PT, PT, PT, 0x80, 0x8 ;  /* 0x000000000008781c */ /* 0x000fe20003f4f070 */
[----:B------:R-:W-:Y:S02]  /*4060*/  UIADD3 UR4, UPT, UPT, UR5, 0x1, URZ ;  /* 0x0000000105047890 */ /* 0x000fe4000fffe0ff */
[----:B------:R-:W-:Y:S02]  /*4070*/  UIADD3 UR40, UPT, UPT, UR7, 0x20, URZ ;  /* 0x0000002007287890 */ /* 0x000fe4000fffe0ff */
[----:B------:R-:W-:Y:S01]  /*4080*/  UISETP.NE.AND UP1, UPT, UR4, 0x4, UPT ;  /* 0x000000040400788c */ /* 0x000fe2000bf25270 */
[----:B------:R-:W-:Y:S01]  /*4090*/  PLOP3.LUT P0, PT, PT, PT, UP0, 0x80, 0x8 ;  /* 0x000000000008781c */ /* 0x000fe20003f0f008 */
[----:B------:R-:W-:Y:S02]  /*40a0*/  UIADD3 UR37, UPT, UPT, UR37, 0x1, URZ ;  /* 0x0000000125257890 */ /* 0x000fe4000fffe0ff */
[----:B------:R-:W-:Y:S02]  /*40b0*/  USEL UR6, URZ, 0x1, UP1 ;  /* 0x00000001ff067887 */ /* 0x000fe40008800000 */
[----:B------:R-:W-:Y:S02]  /*40c0*/  USEL UR38, UR4, URZ, UP1 ;  /* 0x000000ff04267287 */ /* 0x000fe40008800000 */
[----:B------:R-:W-:Y:S02]  /*40d0*/  UIADD3 UR39, UPT, UPT, UR39, -0x1, URZ ;  /* 0xffffffff27277890 */ /* 0x000fe4000fffe0ff */
[----:B------:R-:W-:Y:S01]  /*40e0*/  @UP0 ULEA UR4, UR38, UR41, 0x3 ;  /* 0x0000002926040291 */ /* 0x000fe2000f8e18ff */
[----:B------:R-:W-:Y:S01]  /*40f0*/  LOP3.LUT R2, R2, UR6, RZ, 0x3c, !PT ;  /* 0x0000000602027c12 */ /* 0x000fe2000f8e3cff */
[----:B------:R-:W-:Y:S02]  /*4100*/  ULEA UR6, UR5, UR45, 0xb ;  /* 0x0000002d05067291 */ /* 0x000fe4000f8e58ff */
[----:B------:R-:W-:Y:S01]  /*4110*/  UISETP.NE.AND UP0, UPT, UR37, UR42, UPT ;  /* 0x0000002a2500728c */ /* 0x000fe2000bf05270 */
[----:B-1----:R-:W-:Y:S01]  /*4120*/  @P0 SHF.L.U32 R0, R2, 0x1f, RZ ;  /* 0x0000001f02000819 */ /* 0x002fe200000006ff */
[----:B------:R-:W-:Y:S02]  /*4130*/  UIADD3 UR34, UPT, UPT, UR6, 0x2, URZ ;  /* 0x0000000206227890 */ /* 0x000fe4000fffe0ff */
[----:B------:R-:W-:Y:S01]  /*4140*/  UIADD3 UR30, UPT, UPT, UR6, 0x4, URZ ;  /* 0x00000004061e7890 */ /* 0x000fe2000fffe0ff */
[----:B------:R2:W3:Y:S01]  /*4150*/  @P0 SYNCS.PHASECHK.TRANS64.TRYWAIT P2, [UR4], R0 ;  /* 0x00000000ff0005a7 */ /* 0x0004e20008041104 */
[----:B------:R-:W-:Y:S02]  /*4160*/  ULEA UR4, UR5, UR44, 0xa ;  /* 0x0000002c05047291 */ /* 0x000fe4000f8e50ff */
[----:B------:R-:W-:Y:S02]  /*4170*/  UIADD3 UR26, UPT, UPT, UR6, 0x6, URZ ;  /* 0x00000006061a7890 */ /* 0x000fe4000fffe0ff */
        /* <DEDUP_REMOVED lines=10> */
[----:B------:R-:W-:Y:S01]  /*4220*/  UIADD3 UR8, UPT, UPT, UR4, 0x206, URZ ;  /* 0x0000020604087890 */ /* 0x000fe2000fffe0ff */
[----:B------:R-:W-:Y:S01]  /*4230*/  UMOV UR7, 0x40004040 ;  /* 0x4000404000077882 */ /* 0x000fe20000000000 */
[----:B------:R-:W-:Y:S01]  /*4240*/  UMOV UR5, 0x40004040 ;  /* 0x4000404000057882 */ /* 0x000fe20000000000 */
[----:B------:R-:W-:Y:S01]  /*4250*/  UMOV UR35, 0x40004040 ;  /* 0x4000404000237882 */ /* 0x000fe20000000000 */
[----:B------:R1:W-:Y:S01]  /*4260*/  UTCHMMA.2CTA gdesc[UR4], gdesc[UR6], tmem[UR36], tmem[UR62], idesc[UR63], UP2 ;  /* 0x00ff3e06040075ea */ /* 0x0003e20009200024 */
[----:B------:R-:W-:Y:S01]  /*4270*/  UPLOP3.LUT UP2, UPT, UPT, UPT, UPT, 0x80, 0x8 ;  /* 0x000000000008789c */ /* 0x000fe20003f4f070 */
[----:B------:R-:W-:Y:S01]  /*4280*/  UMOV UR33, 0x40004040 ;  /* 0x4000404000217882 */ /* 0x000fe20000000000 */
[----:B------:R-:W-:Y:S01]  /*4290*/  UMOV UR31, 0x40004040 ;  /* 0x40004040001f7882 */ /* 0x000fe20000000000 */
[----:B------:R2:W-:Y:S01]  /*42a0*/  UTCHMMA.2CTA gdesc[UR32], gdesc[UR34], tmem[UR36], tmem[UR60], idesc[UR61], UPT ;  /* 0x00ff3c22200075ea */ /* 0x0005e2000ba00024 */
        /* <DEDUP_REMOVED lines=14> */
[----:B------:R-:W-:Y:S01]  /*4390*/  UMOV UR9, 0x40004040 ;  /* 0x4000404000097882 */ /* 0x000fe20000000000 */
[----:B------:R2:W-:Y:S01]  /*43a0*/  UTCHMMA.2CTA gdesc[UR12], gdesc[UR14], tmem[UR36], tmem[UR50], idesc[UR51], UPT ;  /* 0x00ff320e0c0075ea */ /* 0x0005e2000ba00024 */
[----:B------:R2:W-:Y:S01]  /*43b0*/  UTCHMMA.2CTA gdesc[UR8], gdesc[UR10], tmem[UR36], tmem[UR48], idesc[UR49], UPT ;  /* 0x00ff300a080075ea */ /* 0x0005e2000ba00024 */
[----:B------:R2:W-:Y:S01]  /*43c0*/  UTCBAR.2CTA.MULTICAST [UR40], URZ, UR43 ;  /* 0x000000ff280073e9 */ /* 0x0005e2000820082b */
[----:B-1----:R-:W-:Y:S01]  /*43d0*/  UMOV UR5, UR38 ;  /* 0x0000002600057c82 */ /* 0x002fe20008000000 */
[----:B------:R-:W-:Y:S05]  /*43e0*/  BRA.U UP0, `(.L_x_77) ;  /* 0xfffffffd00007547 */ /* 0x000fea000b83ffff */
.L_x_74:
[----:B------:R-:W-:Y:S01]  /*43f0*/  UIADD3 UR4, UPT, UPT, UR46, 0xb0, URZ ;  /* 0x000000b02e047890 */ /* 0x000fe2000fffe0ff */
[----:B------:R-:W-:-:S08]  /*4400*/  UMOV UR37, UR42 ;  /* 0x0000002a00257c82 */ /* 0x000fd00008000000 */
[----:B------:R4:W-:Y:S01]  /*4410*/  UTCBAR.2CTA.MULTICAST [UR4], URZ, UR65 ;  /* 0x000000ff040073e9 */ /* 0x0009e20008200841 */
[----:B------:R-:W-:Y:S02]  /*4420*/  NOP ;  /* 0x0000000000007918 */ /* 0x000fe40000000000 */
.L_x_72:
[----:B----4-:R-:W-:Y:S01]  /*4430*/  UIADD3 UR4, UPT, UPT, UR47, 0x1, URZ ;  /* 0x000000012f047890 */ /* 0x010fe2000fffe0ff */
[----:B------:R-:W-:-:S03]  /*4440*/  ISETP.NE.AND P0, PT, R8, 0x2, PT ;  /* 0x000000020800780c */ /* 0x000fc60003f05270 */
[----:B------:R-:W-:Y:S01]  /*4450*/  UISETP.NE.AND UP0, UPT, UR4, 0x4, UPT ;  /* 0x000000040400788c */ /* 0x000fe2000bf05270 */
[----:B-12---:R-:W-:Y:S02]  /*4460*/  SEL R0, RZ, 0x1, P0 ;  /* 0x00000001ff007807 */ /* 0x006fe40000000000 */
[----:B------:R-:W-:Y:S01]  /*4470*/  SEL R8, R8, RZ, P0 ;  /* 0x000000ff08087207 */ /* 0x000fe20000000000 */
[----:B------:R-:W-:Y:S01]  /*4480*/  USEL UR5, URZ, 0x1, UP0 ;  /* 0x00000001ff057887 */ /* 0x000fe20008000000 */
[----:B------:R-:W-:Y:S01]  /*4490*/  LOP3.LUT R3, R3, R0, RZ, 0x3c, !PT ;  /* 0x0000000003037212 */ /* 0x000fe200078e3cff */
[----:B------:R-:W-:-:S04]  /*44a0*/  USEL UR47, UR4, URZ, UP0 ;  /* 0x000000ff042f7287 */ /* 0x000fc80008000000 */
[----:B------:R-:W-:Y:S01]  /*44b0*/  LOP3.LUT R9, R9, UR5, RZ, 0x3c, !PT ;  /* 0x0000000509097c12 */ /* 0x000fe2000f8e3cff */
[----:B------:R-:W-:Y:S07]  /*44c0*/  @P1 BRA `(.L_x_78) ;  /* 0xfffffff800381947 */ /* 0x000fee000383ffff */
[----:B------:R-:W1:Y:S01]  /*44d0*/  S2UR UR8, SR_CgaCtaId ;  /* 0x00000000000879c3 */ /* 0x000e620000008800 */
[----:B------:R-:W-:Y:S01]  /*44e0*/  ELECT P0, URZ, PT ;  /* 0x0000000000ff782f */ /* 0x000fe20003800000 */
[----:B------:R-:W-:Y:S01]  /*44f0*/  HFMA2 R0, -RZ, RZ, 0, 5.9604644775390625e-08 ;  /* 0x00000001ff007431 */ /* 0x000fe200000001ff */
[----:B------:R-:W-:-:S05]  /*4500*/  UMOV UR4, 0x40 ;  /* 0x0000004000047882 */ /* 0x000fca0000000000 */
[----:B------:R-:W-:Y:S01]  /*4510*/  UVIRTCOUNT.DEALLOC.SMPOOL 0x80 ;  /* 0x000000800000784c */ /* 0x000fe20000000000 */
[----:B------:R-:W-:Y:S02]  /*4520*/  UISETP.NE.AND UP1, UPT, UR68, URZ, UPT ;  /* 0x000000ff4400728c */ /* 0x000fe4000bf25270 */
[----:B-1----:R-:W-:-:S09]  /*4530*/  ULEA UR8, UR8, UR4, 0x18 ;  /* 0x0000000408087291 */ /* 0x002fd2000f8ec0ff */
[----:B------:R1:W-:Y:S01]  /*4540*/  @P0 STS.U8 [UR8+0x1c], R0 ;  /* 0x00001c00ff000988 */ /* 0x0003e20008000008 */
[----:B------:R-:W-:Y:S05]  /*4550*/  BRA.U UP1, `(.L_x_79) ;  /* 0x0000000101a07547 */ /* 0x000fea000b800000 */
[----:B------:R-:W-:Y:S01]  /*4560*/  UIADD3 UR7, UPT, UPT, UR41, 0xd0, URZ ;  /* 0x000000d029077890 */ /* 0x000fe2000fffe0ff */
[----:B------:R-:W-:-:S03]  /*4570*/  SHF.L.U32 R3, R9, 0x1f, RZ ;  /* 0x0000001f09037819 */ /* 0x000fc600000006ff */
[----:B------:R-:W-:-:S09]  /*4580*/  ULEA UR4, UR47, UR7, 0x3 ;  /* 0x000000072f047291 */ /* 0x000fd2000f8e18ff */
[----:B------:R-:W2:Y:S02]  /*4590*/  SYNCS.PHASECHK.TRANS64.TRYWAIT P0, [UR4], R3 ;  /* 0x00000003ff0075a7 */ /* 0x000ea40008001104 */
[----:B--2---:R-:W-:Y:S05]  /*45a0*/  @!P0 BRA `(.L_x_80) ;  /* 0x0000006400148947 */ /* 0x004fea0003800000 */
.L_x_176:
        /* <DEDUP_REMOVED lines=9> */
.L_x_178:
        /* <DEDUP_REMOVED lines=9> */
.L_x_180:
[----:B------:R-:W-:-:S04]  /*46d0*/  UIADD3 UR4, UPT, UPT, UR4, 0x1, URZ ;  /* 0x0000000104047890 */ /* 0x000fc8000fffe0ff */
[----:B------:R-:W-:-:S04]  /*46e0*/  UISETP.NE.AND UP0, UPT, UR4, 0x4, UPT ;  /* 0x000000040400788c */ /* 0x000fc8000bf05270 */
[----:B------:R-:W-:Y:S02]  /*46f0*/  USEL UR5, URZ, 0x1, UP0 ;  /* 0x00000001ff057887 */ /* 0x000fe40008000000 */
[----:B------:R-:W-:-:S04]  /*4700*/  USEL UR4, UR4, URZ, UP0 ;  /* 0x000000ff04047287 */ /* 0x000fc80008000000 */
[----:B------:R-:W-:Y:S01]  /*4710*/  ULEA UR4, UR4, UR7, 0x3 ;  /* 0x0000000704047291 */ /* 0x000fe2000f8e18ff */
[----:B-1----:R-:W-:-:S04]  /*4720*/  LOP3.LUT R3, R2, UR5, RZ, 0x3c, !PT ;  /* 0x0000000502037c12 */ /* 0x002fc8000f8e3cff */
[----:B------:R-:W-:Y:S01]  /*4730*/  SHF.L.U32 R3, R3, 0x1f, RZ ;  /* 0x0000001f03037819 */ /* 0x000fe200000006ff */
[----:B------:R-:W-:-:S04]  /*4740*/  IMAD.U32 R0, RZ, RZ, UR4 ;  /* 0x00000004ff007e24 */ /* 0x000fc8000f8e00ff */
[----:B------:R1:W2:Y:S03]  /*4750*/  SYNCS.PHASECHK.TRANS64.TRYWAIT P0, [R0+URZ], R3 ;  /* 0x00000003000075a7 */ /* 0x0002a600080011ff */
[----:B--2---:R-:W-:Y:S05]  /*4760*/  @!P0 NANOSLEEP.SYNCS 0x989680 ;  /* 0x009896800000895d */ /* 0x004fea0003900000 */
[----:B------:R-:W2:Y:S02]  /*4770*/  @!P0 SYNCS.PHASECHK.TRANS64 P0, [R0+URZ], R3 ;  /* 0x00000003000085a7 */ /* 0x000ea400080010ff */
[----:B--2---:R-:W-:Y:S05]  /*4780*/  @P0 BRA `(.L_x_83) ;  /* 0x0000000000200947 */ /* 0x004fea0003800000 */
.L_x_84:
[----:B--2---:R2:W4:Y:S02]  /*4790*/  SYNCS.PHASECHK.TRANS64.TRYWAIT P0, [R0+URZ], R3 ;  /* 0x00000003000075a7 */ /* 0x00452400080011ff */
[----:B----4-:R-:W-:Y:S05]  /*47a0*/  @!P0 NANOSLEEP.SYNCS 0x989680 ;  /* 0x009896800000895d */ /* 0x010fea0003900000 */
[----:B------:R-:W4:Y:S02]  /*47b0*/  @!P0 SYNCS.PHASECHK.TRANS64 P0, [R0+URZ], R3 ;  /* 0x00000003000085a7 */ /* 0x000f2400080010ff */
[----:B----4-:R-:W-:Y:S05]  /*47c0*/  @!P0 BRA `(.L_x_84) ;  /* 0xfffffffc00f08947 */ /* 0x010fea000383ffff */
[----:B------:R-:W-:Y:S05]  /*47d0*/  BRA `(.L_x_83) ;  /* 0x00000000000c7947 */ /* 0x000fea0003800000 */
.L_x_79:
[----:B------:R-:W-:-:S04]  /*47e0*/  UIADD3 UR4, UPT, UPT, UR41, 0x110, URZ ;  /* 0x0000011029047890 */ /* 0x000fc8000fffe0ff */
[----:B------:R-:W-:-:S09]  /*47f0*/  UPRMT UR4, UR69, 0x654, UR4 ;  /* 0x0000065445047896 */ /* 0x000fd20008000004 */
[----:B------:R-:W-:Y:S03]  /*4800*/  SYNCS.ARRIVE.TRANS64.RED.A1T0 RZ, [UR4], RZ ;  /* 0x000000ffffff79a7 */ /* 0x000fe60008100404 */
.L_x_83:
[----:B-12---:R-:W-:Y:S01]  /*4810*/  SHF.L.U32 R3, RZ, 0x1f, RZ ;  /* 0x0000001fff037819 */ /* 0x006fe200000006ff */
[----:B------:R-:W-:Y:S01]  /*4820*/  UIADD3 UR4, UPT, UPT, UR41, 0x110, URZ ;  /* 0x0000011029047890 */ /* 0x000fe2000fffe0ff */
[----:B------:R-:W-:Y:S02]  /*4830*/  PLOP3.LUT P0, PT, PT, PT, UP1, 0x80, 0x8 ;  /* 0x000000000008781c */ /* 0x000fe40003f0f018 */
[----:B------:R-:W1:Y:S02]  /*4840*/  SYNCS.PHASECHK.TRANS64.TRYWAIT P1, [UR41+0x110], R3 ;  /* 0x00011003ff0075a7 */ /* 0x000e640008021129 */
[----:B-1----:R-:W-:Y:S09]  /*4850*/  @!P1 BRA `(.L_x_85) ;  /* 0x0000006000b09947 */ /* 0x002ff20003800000 */
.L_x_182:
[----:B------:R-:W-:Y:S01]  /*4860*/  @!UP1 UPRMT UR4, UR69, 0x654, UR4 ;  /* 0x0000065445049896 */ /* 0x000fe20008000004 */
[----:B------:R-:W-:Y:S01]  /*4870*/  UMOV UR5, 0xffff ;  /* 0x0000ffff00057882 */ /* 0x000fe20000000000 */
[----:B------:R-:W-:-:S07]  /*4880*/  UMOV UR6, 0x1 ;  /* 0x0000000100067882 */ /* 0x000fce0000000000 */
[----:B------:R-:W-:Y:S01]  /*4890*/  @!P0 SYNCS.ARRIVE.TRANS64.RED.A1T0 RZ, [UR4], RZ ;  /* 0x000000ffffff89a7 */ /* 0x000fe20008100404 */
[----:B------:R-:W-:Y:S01]  /*48a0*/  NOP ;  /* 0x0000000000007918 */ /* 0x000fe20000000000 */
[----:B-1----:R-:W1:Y:S01]  /*48b0*/  LDS R0, [UR8+0x14] ;  /* 0x00001408ff007984 */ /* 0x002e620008000800 */
[----:B------:R-:W-:-:S04]  /*48c0*/  ULOP3.LUT UR4, UR67, 0xffff, URZ, 0xc0, !UPT ;  /* 0x0000ffff43047892 */ /* 0x000fc8000f8ec0ff */
[----:B------:R-:W-:-:S04]  /*48d0*/  USHF.R.U32.HI UR4, URZ, 0x5, UR4 ;  /* 0x00000005ff047899 */ /* 0x000fc80008011604 */
[----:B------:R-:W-:Y:S02]  /*48e0*/  USHF.L.U32 UR5, UR5, UR4, URZ ;  /* 0x0000000405057299 */ /* 0x000fe400080006ff */
[----:B------:R-:W-:-:S04]  /*48f0*/  USHF.L.U32 UR4, UR6, UR4, URZ ;  /* 0x0000000406047299 */ /* 0x000fc800080006ff */
[----:B-1----:R-:W-:-:S04]  /*4900*/  LOP3.LUT R0, R0, UR5, RZ, 0xc0, !PT ;  /* 0x0000000500007c12 */ /* 0x002fc8000f8ec0ff */
[----:B------:R-:W-:-:S13]  /*4910*/  ISETP.NE.AND P0, PT, R0, UR5, PT ;  /* 0x0000000500007c0c */ /* 0x000fda000bf05270 */
[----:B------:R-:W-:Y:S05]  /*4920*/  @P0 BRA `(.L_x_86) ;  /* 0x0000000000580947 */ /* 0x000fea0003800000 */
[----:B------:R-:W1:Y:S02]  /*4930*/  LDS R0, [UR8+0x18] ;  /* 0x00001808ff007984 */ /* 0x000e640008000800 */
[----:B-1----:R-:W-:-:S04]  /*4940*/  LOP3.LUT R0, R0, UR4, RZ, 0xc0, !PT ;  /* 0x0000000400007c12 */ /* 0x002fc8000f8ec0ff */
[----:B------:R-:W-:-:S13]  /*4950*/  ISETP.NE.AND P0, PT, R0, UR4, PT ;  /* 0x0000000400007c0c */ /* 0x000fda000bf05270 */
[----:B------:R-:W-:Y:S05]  /*4960*/  @P0 BRA `(.L_x_87) ;  /* 0x00000000003c0947 */ /* 0x000fea0003800000 */
[----:B------:R-:W1:Y:S01]  /*4970*/  S2R R2, SR_LANEID ;  /* 0x0000000000027919 */ /* 0x000e620000000000 */
[----:B------:R-:W-:Y:S01]  /*4980*/  ULOP3.LUT UR5, URZ, UR5, URZ, 0x33, !UPT ;  /* 0x00000005ff057292 */ /* 0x000fe2000f8e33ff */
[----:B------:R-:W-:Y:S01]  /*4990*/  LOP3.LUT R4, RZ, UR4, RZ, 0x33, !PT ;  /* 0x00000004ff047c12 */ /* 0x000fe2000f8e33ff */
[----:B------:R-:W-:Y:S02]  /*49a0*/  VOTEU.ANY UR4, UPT, PT ;  /* 0x0000000000047886 */ /* 0x000fe400038e0100 */
[----:B------:R-:W-:Y:S01]  /*49b0*/  UFLO.U32 UR4, UR4 ;  /* 0x00000004000472bd */ /* 0x000fe200080e0000 */
[----:B------:R-:W2:Y:S01]  /*49c0*/  REDUX UR6, R4 ;  /* 0x00000000040673c4 */ /* 0x000ea20000000000 */
[----:B------:R-:W-:-:S06]  /*49d0*/  IMAD.U32 R0, RZ, RZ, UR5 ;  /* 0x00000005ff007e24 */ /* 0x000fcc000f8e00ff */
[----:B------:R4:W-:Y:S01]  /*49e0*/  UTCATOMSWS.AND URZ, UR5 ;  /* 0x0000000500ff79e3 */ /* 0x0009e20008000000 */
[----:B------:R-:W3:Y:S01]  /*49f0*/  REDUX UR7, R0 ;  /* 0x00000000000773c4 */ /* 0x000ee20000000000 */
[----:B-1----:R-:W-:Y:S01]  /*4a00*/  ISETP.EQ.U32.AND P0, PT, R2, UR4, PT ;  /* 0x0000000402007c0c */ /* 0x002fe2000bf02070 */
[----:B--2---:R-:W-:Y:S01]  /*4a10*/  IMAD.U32 R2, RZ, RZ, UR6 ;  /* 0x00000006ff027e24 */ /* 0x004fe2000f8e00ff */
[----:B---3--:R-:W-:-:S11]  /*4a20*/  MOV R3, UR7 ;  /* 0x0000000700037c02 */ /* 0x008fd60008000f00 */
[----:B------:R4:W-:Y:S04]  /*4a30*/  @P0 ATOMS.AND RZ, [UR8+0x14], R3 ;  /* 0x00001403ffff098c */ /* 0x0009e8000a800008 */
[----:B------:R4:W-:Y:S01]  /*4a40*/  @P0 ATOMS.AND RZ, [UR8+0x18], R2 ;  /* 0x00001802ffff098c */ /* 0x0009e2000a800008 */
[----:B------:R-:W-:Y:S05]  /*4a50*/  BRA `(.L_x_88) ;  /* 0x0000000000147947 */ /* 0x000fea0003800000 */
.L_x_87:
[----:B------:R-:W-:Y:S02]  /*4a60*/  MOV R2, 0x4a80 ;  /* 0x00004a8000027802 */ /* 0x000fe40000000f00 */
[----:B---3-5:R-:W-:Y:S05]  /*4a70*/  CALL.REL.NOINC `($__internal_0_$__cuda_sm10x_tcgen05_guardrail_trap_col_being_dealloced_not_returned_by_alloc) ;  /* 0x0000006400907944 */ /* 0x028fea0003c00000 */
[----:B------:R-:W-:Y:S05]  /*4a80*/  BRA `(.L_x_88) ;  /* 0x0000000000087947 */ /* 0x000fea0003800000 */
.L_x_86:
[----:B------:R-:W-:Y:S02]  /*4a90*/  MOV R2, 0x4ab0 ;  /* 0x00004ab000027802 */ /* 0x000fe40000000f00 */
[----:B---3-5:R-:W-:Y:S05]  /*4aa0*/  CALL.REL.NOINC `($__internal_2_$__cuda_sm10x_tcgen05_guardrail_trap_unallocated_columns_being_dealloced) ;  /* 0x00000064009c7944 */ /* 0x028fea0003c00000 */
.L_x_88:
[----:B------:R-:W-:Y:S01]  /*4ab0*/  NOP ;  /* 0x0000000000007918 */ /* 0x000fe20000000000 */
[----:B----4-:R-:W-:Y:S05]  /*4ac0*/  EXIT ;  /* 0x000000000000794d */ /* 0x010fea0003800000 */
.L_x_59:
[----:B------:R-:W-:-:S09]  /*4ad0*/  UISETP.NE.OR UP0, UPT, UR22, 0x3, !UP3 ;  /* 0x000000031600788c */ /* 0x000fd2000df05670 */
[----:B------:R-:W-:Y:S05]  /*4ae0*/  BRA.U UP0, `(.L_x_89) ;  /* 0x0000001100b87547 */ /* 0x000fea000b800000 */
[----:B------:R-:W1:Y:S01]  /*4af0*/  LDCU UR31, c[0x0][0x370] ;  /* 0x00006e00ff1f77ac */ /* 0x000e620008000800 */
[----:B------:R-:W2:Y:S01]  /*4b00*/  LDC.64 R16, c[0x0][0x348] ;  /* 0x0000d200ff107b82 */ /* 0x000ea20000000a00 */
[----:B------:R-:W-:Y:S02]  /*4b10*/  HFMA2 R13, -RZ, RZ, 0, 0 ;  /* 0x00000000ff0d7431 */ /* 0x000fe400000001ff */
[----:B------:R-:W-:Y:S01]  /*4b20*/  IMAD.MOV.U32 R15, RZ, RZ, 0x1 ;  /* 0x00000001ff0f7424 */ /* 0x000fe200078e00ff */
[----:B------:R-:W1:Y:S01]  /*4b30*/  LDCU.128 UR48, c[0x0][0xb10] ;  /* 0x00016200ff3077ac */ /* 0x000e620008000c00 */
[----:B------:R-:W-:Y:S01]  /*4b40*/  IMAD.MOV.U32 R14, RZ, RZ, RZ ;  /* 0x000000ffff0e7224 */ /* 0x000fe200078e00ff */
[----:B------:R-:W-:Y:S01]  /*4b50*/  MOV R7, 0x2000 ;  /* 0x0000200000077802 */ /* 0x000fe20000000f00 */
[----:B------:R-:W3:Y:S01]  /*4b60*/  LDCU UR30, c[0x0][0x374] ;  /* 0x00006e80ff1e77ac */ /* 0x000ee20008000800 */
[----:B------:R-:W4:Y:S01]  /*4b70*/  LDC.64 R2, c[0x0][0x888] ;  /* 0x00022200ff027b82 */ /* 0x000f220000000a00 */
[----:B------:R-:W3:Y:S01]  /*4b80*/  LDCU UR15, c[0x0][0xb0c] ;  /* 0x00016180ff0f77ac */ /* 0x000ee20008000800 */
[----:B------:R-:W2:Y:S06]  /*4b90*/  LDCU UR46, c[0x0][0xb20] ;  /* 0x00016400ff2e77ac */ /* 0x000eac0008000800 */
[----:B------:R-:W4:Y:S01]  /*4ba0*/  LDC.64 R4, c[0x0][0x890] ;  /* 0x00022400ff047b82 */ /* 0x000f220000000a00 */
[----:B------:R-:W2:Y:S01]  /*4bb0*/  LDCU UR4, c[0x0][0xb30] ;  /* 0x00016600ff0477ac */ /* 0x000ea20008000800 */
[----:B------:R-:W-:Y:S01]  /*4bc0*/  UMOV UR21, 0x400 ;  /* 0x0000040000157882 */ /* 0x000fe20000000000 */
[----:B-1----:R-:W-:-:S02]  /*4bd0*/  UIMAD.WIDE.U32 UR6, UR31, UR48, URZ ;  /* 0x000000301f0672a5 */ /* 0x002fc4000f8e00ff */
[----:B---3--:R-:W-:Y:S02]  /*4be0*/  UIMAD.WIDE.U32 UR8, UR30, UR51, URZ ;  /* 0x000000331e0872a5 */ /* 0x008fe4000f8e00ff */
[----:B------:R-:W-:Y:S02]  /*4bf0*/  ULEA UR21, UR52, UR21, 0x18 ;  /* 0x0000001534157291 */ /* 0x000fe4000f8ec0ff */
[----:B------:R-:W-:Y:S02]  /*4c00*/  UPLOP3.LUT UP2, UPT, UPT, UPT, UPT, 0x40, 0x4 ;  /* 0x000000000004789c */ /* 0x000fe40003f4e870 */
[----:B------:R-:W-:Y:S01]  /*4c10*/  UIADD3 UR37, UPT, UPT, UR21, 0x58, URZ ;  /* 0x0000005815257890 */ /* 0x000fe2000fffe0ff */
[----:B------:R-:W-:Y:S01]  /*4c20*/  UMOV UR6, UR7 ;  /* 0x0000000700067c82 */ /* 0x000fe20008000000 */
[----:B------:R-:W-:Y:S01]  /*4c30*/  UMOV UR38, UR9 ;  /* 0x0000000900267c82 */ /* 0x000fe20008000000 */
[----:B------:R-:W-:Y:S02]  /*4c40*/  UISETP.GE.AND UP0, UPT, UR45, 0x1, UPT ;  /* 0x000000012d00788c */ /* 0x000fe4000bf06270 */
[----:B------:R-:W-:Y:S01]  /*4c50*/  UISETP.NE.AND UP4, UPT, UR45, 0x1, UPT ;  /* 0x000000012d00788c */ /* 0x000fe2000bf85270 */
[----:B------:R-:W1:Y:S01]  /*4c60*/  LDCU.64 UR22, c[0x0][0xb28] ;  /* 0x00016500ff1677ac */ /* 0x000e620008000a00 */
[----:B------:R-:W-:-:S02]  /*4c70*/  UISETP.NE.AND UP6, UPT, UR15, 0x1, UPT ;  /* 0x000000010f00788c */ /* 0x000fc4000bfc5270 */
[----:B------:R-:W-:Y:S02]  /*4c80*/  UISETP.NE.AND UP5, UPT, UR50, 0x1, UPT ;  /* 0x000000013200788c */ /* 0x000fe4000bfa5270 */
[----:B------:R-:W-:Y:S02]  /*4c90*/  UIADD3 UR41, UPT, UPT, UR21, 0x40, URZ ;  /* 0x0000004015297890 */ /* 0x000fe4000fffe0ff */
[----:B------:R-:W-:Y:S02]  /*4ca0*/  UIADD3 UR33, UPT, UPT, UR21, 0x48, URZ ;  /* 0x0000004815217890 */ /* 0x000fe4000fffe0ff */
[----:B------:R-:W-:Y:S02]  /*4cb0*/  UIADD3 UR25, UPT, UPT, UR21, 0x50, URZ ;  /* 0x0000005015197890 */ /* 0x000fe4000fffe0ff */
[----:B------:R-:W-:Y:S02]  /*4cc0*/  UPRMT UR37, UR52, 0x654, UR37 ;  /* 0x0000065434257896 */ /* 0x000fe40008000025 */
[----:B------:R-:W-:-:S02]  /*4cd0*/  USHF.R.U32.HI UR39, URZ, UR49, UR6 ;  /* 0x00000031ff277299 */ /* 0x000fc40008011606 */
[----:B--2---:R-:W-:Y:S02]  /*4ce0*/  USHF.R.U32.HI UR38, URZ, UR46, UR38 ;  /* 0x0000002eff267299 */ /* 0x004fe40008011626 */
[----:B------:R-:W-:-:S11]  /*4cf0*/  UISETP.NE.AND UP3, UPT, UR4, 0x1, UPT ;  /* 0x000000010400788c */ /* 0x000fd6000bf65270 */
.L_x_100:
[C---:B------:R-:W-:Y:S02]  /*4d00*/  LEA R12, R14.reuse, UR21, 0x3 ;  /* 0x000000150e0c7c11 */ /* 0x040fe4000f8e18ff */
[----:B------:R-:W-:Y:S02]  /*4d10*/  SHF.L.U32 R9, R13, 0x1f, RZ ;  /* 0x0000001f0d097819 */ /* 0x000fe400000006ff */
[----:B------:R-:W-:Y:S02]  /*4d20*/  LEA R10, R14, UR21, 0x4 ;  /* 0x000000150e0a7c11 */ /* 0x000fe4000f8e20ff */
[----:B------:R-:W2:Y:S02]  /*4d30*/  SYNCS.PHASECHK.TRANS64.TRYWAIT P0, [R12+URZ+0x90], R9 ;  /* 0x000090090c0075a7 */ /* 0x000ea400080011ff */
[----:B--23--:R-:W-:Y:S05]  /*4d40*/  @!P0 BRA `(.L_x_90) ;  /* 0x0000005c008c8947 */ /* 0x00cfea0003800000 */
.L_x_183:
[----:B--2---:R-:W2:Y:S01]  /*4d50*/  LDS.128 R8, [R10+0x120] ;  /* 0x000120000a087984 */ /* 0x004ea20000000c00 */
[----:B------:R-:W-:Y:S01]  /*4d60*/  UISETP.GE.AND UP0, UPT, UR45, 0x1, UPT ;  /* 0x000000012d00788c */ /* 0x000fe2000bf06270 */
[----:B------:R-:W-:Y:S01]  /*4d70*/  @!PT LDS RZ, [RZ] ;  /* 0x00000000fffff984 */ /* 0x000fe20000000800 */
[----:B------:R-:W-:Y:S01]  /*4d80*/  @!PT LDS RZ, [RZ] ;  /* 0x00000000fffff984 */ /* 0x000fe20000000800 */
[----:B------:R-:W-:Y:S01]  /*4d90*/  @!PT LDS RZ, [RZ] ;  /* 0x00000000fffff984 */ /* 0x000fe20000000800 */
[----:B------:R-:W-:Y:S01]  /*4da0*/  @!PT LDS RZ, [RZ] ;  /* 0x00000000fffff984 */ /* 0x000fe20000000800 */
[----:B------:R3:W-:Y:S06]  /*4db0*/  MEMBAR.ALL.CTA ;  /* 0x0000000000007992 */ /* 0x0007ec0000008000 */
[----:B---3--:R-:W3:Y:S01]  /*4dc0*/  FENCE.VIEW.ASYNC.S ;  /* 0x00000000000073c6 */ /* 0x008ee20000000000 */
[----:B--2---:R-:W-:Y:S11]  /*4dd0*/  LOP3.LUT P0, RZ, R10, 0x1, RZ, 0xc0, !PT ;  /* 0x000000010aff7812 */ /* 0x004ff6000780c0ff */
[----:B------:R-:W-:Y:S02]  /*4de0*/  @!UPT UIADD3 URZ, UPT, UPT, URZ, URZ, URZ ;  /* 0x000000fffffff290 */ /* 0x000fe4000fffe0ff */
[----:B---3--:R-:W-:Y:S01]  /*4df0*/  VOTEU.ANY UP1, P0 ;  /* 0x0000000000ff7886 */ /* 0x008fe20000020100 */
[----:B------:R-:W-:Y:S11]  /*4e00*/  PLOP3.LUT P0, PT, PT, PT, UP1, 0x80, 0x8 ;  /* 0x000000000008781c */ /* 0x000ff60003f0f018 */
[----:B------:R-:W-:Y:S02]  /*4e10*/  @!UPT UIADD3 URZ, UPT, UPT, URZ, URZ, URZ ;  /* 0x000000fffffff290 */ /* 0x000fe4000fffe0ff */
[----:B------:R-:W-:Y:S02]  /*4e20*/  @P0 SHF.R.U32.HI R0, RZ, 0x10, R9 ;  /* 0x00000010ff000819 */ /* 0x000fe40000011609 */
[----:B------:R-:W-:Y:S02]  /*4e30*/  @P0 MOV R6, R8 ;  /* 0x0000000800060202 */ /* 0x000fe40000000f00 */
[----:B------:R-:W-:Y:S01]  /*4e40*/  @P0 R2UR UR4, R0 ;  /* 0x00000000000402ca */ /* 0x000fe200000e0000 */
[----:B------:R-:W-:Y:S01]  /*4e50*/  VIADD R0, R12, 0xa0 ;  /* 0x000000a00c007836 */ /* 0x000fe20000000000 */
[----:B------:R-:W-:Y:S02]  /*4e60*/  @P0 LOP3.LUT R8, R9, 0xffff, RZ, 0xc0, !PT ;  /* 0x0000ffff09080812 */ /* 0x000fe400078ec0ff */
[----:B------:R-:W-:Y:S02]  /*4e70*/  @P0 R2UR UR6, R6 ;  /* 0x00000000060602ca */ /* 0x000fe400000e0000 */
[----:B------:R-:W-:Y:S02]  /*4e80*/  PRMT R0, RZ, 0x654, R0 ;  /* 0x00000654ff007816 */ /* 0x000fe40000000000 */
[----:B------:R-:W-:Y:S02]  /*4e90*/  @P0 R2UR UR5, R8 ;  /* 0x00000000080502ca */ /* 0x000fe400000e0000 */
[----:B------:R2:W-:Y:S03]  /*4ea0*/  SYNCS.ARRIVE.TRANS64.RED.A1T0 RZ, [R0+URZ], RZ ;  /* 0x000000ff00ff79a7 */ /* 0x0005e600081004ff */
[----:B------:R-:W-:Y:S04]  /*4eb0*/  @UP1 UMOV UR29, UR4 ;  /* 0x00000004001d1c82 */ /* 0x000fe80008000000 */
[----:B------:R-:W-:Y:S04]  /*4ec0*/  @UP1 UMOV UR14, UR6 ;  /* 0x00000006000e1c82 */ /* 0x000fe80008000000 */
[----:B------:R-:W-:Y:S01]  /*4ed0*/  @UP1 UMOV UR13, UR5 ;  /* 0x00000005000d1c82 */ /* 0x000fe20008000000 */
[----:B------:R-:W-:Y:S05]  /*4ee0*/  BRA.U !UP0, `(.L_x_91) ;  /* 0x0000000108a47547 */ /* 0x000fea000b800000 */
[----:B------:R-:W-:Y:S02]  /*4ef0*/  UIMAD.WIDE.U32 UR16, UR13, UR51, URZ ;  /* 0x000000330d1072a5 */ /* 0x000fe4000f8e00ff */
[----:B------:R-:W-:Y:S02]  /*4f00*/  UIMAD.WIDE.U32 UR18, UR14, UR48, URZ ;  /* 0x000000300e1272a5 */ /* 0x000fe4000f8e00ff */
[----:B------:R-:W-:Y:S02]  /*4f10*/  USEL UR4, UR30, UR38, !UP5 ;  /* 0x000000261e047287 */ /* 0x000fe4000e800000 */
[----:B------:R-:W-:Y:S02]  /*4f20*/  USEL UR7, UR31, UR39, !UP6 ;  /* 0x000000271f077287 */ /* 0x000fe4000f000000 */
[----:B-1----:R-:W-:Y:S02]  /*4f30*/  UIMAD.WIDE.U32 UR8, UR4, UR22, URZ ;  /* 0x00000016040872a5 */ /* 0x002fe4000f8e00ff */
[----:B------:R-:W-:Y:S01]  /*4f40*/  UIMAD.WIDE.U32 UR10, UR7, UR22, URZ ;  /* 0x00000016070a72a5 */ /* 0x000fe2000f8e00ff */
[----:B------:R-:W-:Y:S02]  /*4f50*/  UMOV UR5, UR17 ;  /* 0x0000001100057c82 */ /* 0x000fe40008000000 */
[----:B------:R-:W-:Y:S03]  /*4f60*/  USHF.R.U32.HI UR6, URZ, UR46, UR5 ;  /* 0x0000002eff067299 */ /* 0x000fe60008011605 */
[----:B------:R-:W-:Y:S01]  /*4f70*/  UMOV UR5, UR19 ;  /* 0x0000001300057c82 */ /* 0x000fe20008000000 */
[----:B------:R-:W-:Y:S02]  /*4f80*/  USEL UR6, UR13, UR6, !UP5 ;  /* 0x000000060d067287 */ /* 0x000fe4000e800000 */
[----:B------:R-:W-:Y:S03]  /*4f90*/  USHF.R.U32.HI UR12, URZ, UR49, UR5 ;  /* 0x00000031ff0c7299 */ /* 0x000fe60008011605 */
[----:B------:R-:W-:Y:S02]  /*4fa0*/  UMOV UR5, UR9 ;  /* 0x0000000900057c82 */ /* 0x000fe40008000000 */
[----:B------:R-:W-:Y:S03]  /*4fb0*/  @UP4 USHF.R.U32.HI UR4, URZ, UR23, UR5 ;  /* 0x00000017ff044299 */ /* 0x000fe60008011605 */
[----:B------:R-:W-:Y:S01]  /*4fc0*/  UMOV UR5, UR11 ;  /* 0x0000000b00057c82 */ /* 0x000fe20008000000 */
[----:B------:R-:W-:Y:S02]  /*4fd0*/  UIMAD UR4, UR45, UR4, URZ ;  /* 0x000000042d0472a4 */ /* 0x000fe4000f8e02ff */
[----:B------:R-:W-:Y:S02]  /*4fe0*/  @UP4 USHF.R.U32.HI UR7, URZ, UR23, UR5 ;  /* 0x00000017ff074299 */ /* 0x000fe40008011605 */
[----:B------:R-:W-:Y:S02]  /*4ff0*/  UIMAD.WIDE.U32 UR10, UR6, UR22, URZ ;  /* 0x00000016060a72a5 */ /* 0x000fe4000f8e00ff */
[----:B------:R-:W-:Y:S02]  /*5000*/  USEL UR5, UR14, UR12, !UP6 ;  /* 0x0000000c0e057287 */ /* 0x000fe4000f000000 */
[----:B------:R-:W-:Y:S02]  /*5010*/  UIMAD UR8, UR45, UR7, URZ ;  /* 0x000000072d0872a4 */ /* 0x000fe4000f8e02ff */
[----:B------:R-:W-:Y:S03]  /*5020*/  UISETP.GE.AND UP0, UPT, UR6, UR4, UPT ;  /* 0x000000040600728c */ /* 0x000fe6000bf06270 */
[----:B------:R-:W-:Y:S01]  /*5030*/  UMOV UR4, UR11 ;  /* 0x0000000b00047c82 */ /* 0x000fe20008000000 */
[----:B------:R-:W-:Y:S02]  /*5040*/  UISETP.GE.OR UP0, UPT, UR5, UR8, UP0 ;  /* 0x000000080500728c */ /* 0x000fe40008706670 */
[----:B------:R-:W-:Y:S02]  /*5050*/  USHF.R.U32.HI UR4, URZ, UR23, UR4 ;  /* 0x00000017ff047299 */ /* 0x000fe40008011604 */
[----:B------:R-:W-:Y:S02]  /*5060*/  UIMAD.WIDE.U32 UR8, UR5, UR22, URZ ;  /* 0x00000016050872a5 */ /* 0x000fe4000f8e00ff */
[----:B------:R-:W-:Y:S04]  /*5070*/  USEL UR10, UR6, UR4, !UP4 ;  /* 0x00000004060a7287 */ /* 0x000fe8000e000000 */
[----:B------:R-:W-:Y:S01]  /*5080*/  UIADD3 UR11, UPT, UPT, -UR10, URZ, URZ ;  /* 0x000000ff0a0b7290 */ /* 0x000fe2000fffe1ff */
[----:B------:R-:W-:Y:S02]  /*5090*/  @!UP0 UMOV UR4, UR9 ;  /* 0x0000000900048c82 */ /* 0x000fe40008000000 */
[----:B------:R-:W-:Y:S02]  /*50a0*/  @!UP0 USHF.R.U32.HI UR4, URZ, UR23, UR4 ;  /* 0x00000017ff048299 */ /* 0x000fe40008011604 */
[----:B------:R-:W-:Y:S02]  /*50b0*/  UIMAD UR8, UR45, UR11, UR6 ;  /* 0x0000000b2d0872a4 */ /* 0x000fe4000f8e0206 */
[----:B------:R-:W-:Y:S04]  /*50c0*/  @!UP0 USEL UR4, UR5, UR4, !UP4 ;  /* 0x0000000405048287 */ /* 0x000fe8000e000000 */
[----:B------:R-:W-:Y:S02]  /*50d0*/  @!UP0 UIMAD UR7, UR7, UR8, UR4 ;  /* 0x00000008070782a4 */ /* 0x000fe4000f8e0204 */
[----:B------:R-:W-:Y:S02]  /*50e0*/  @!UP0 UIADD3 UR9, UPT, UPT, UR10, -UR4, URZ ;  /* 0x800000040a098290 */ /* 0x000fe4000fffe0ff */
[----:B------:R-:W-:Y:S02]  /*50f0*/  UIADD3 UR8, UPT, UPT, -UR6, URZ, URZ ;  /* 0x000000ff06087290 */ /* 0x000fe4000fffe1ff */
[----:B------:R-:W-:Y:S02]  /*5100*/  UIADD3 UR4, UPT, UPT, -UR5, URZ, URZ ;  /* 0x000000ff05047290 */ /* 0x000fe4000fffe1ff */
[----:B------:R-:W-:Y:S03]  /*5110*/  @!UP0 UIMAD UR6, UR9, UR45, UR5 ;  /* 0x0000002d090682a4 */ /* 0x000fe6000f8e0205 */
[----:B------:R-:W-:Y:S01]  /*5120*/  @!UP0 UMOV UR5, UR7 ;  /* 0x0000000700058c82 */ /* 0x000fe20008000000 */
[----:B------:R-:W-:Y:S02]  /*5130*/  UIMAD UR7, UR15, UR4, UR14 ;  /* 0x000000040f0772a4 */ /* 0x000fe4000f8e020e */
[----:B------:R-:W-:Y:S02]  /*5140*/  UIMAD UR4, UR50, UR8, UR13 ;  /* 0x00000008320472a4 */ /* 0x000fe4000f8e020d */
[----:B------:R-:W-:Y:S02]  /*5150*/  UIMAD UR14, UR5, UR15, UR7 ;  /* 0x0000000f050e72a4 */ /* 0x000fe4000f8e0207 */
[----:B------:R-:W-:Y:S11]  /*5160*/  UIMAD UR13, UR6, UR50, UR4 ;  /* 0x00000032060d72a4 */ /* 0x000ff6000f8e0204 */
[----:B------:R-:W-:Y:S01]  /*5170*/  @!UPT UIADD3 URZ, UPT, UPT, URZ, URZ, URZ ;  /* 0x000000fffffff290 */ /* 0x000fe2000fffe0ff */
.L_x_91:
[----:B------:R-:W3:Y:S01]  /*5180*/  @!UP3 LDCU.128 UR8, c[0x0][0xb10] ;  /* 0x00016200ff08b7ac */ /* 0x000ee20008000c00 */
[C---:B----4-:R-:W-:Y:S02]  /*5190*/  ISETP.NE.U32.AND P1, PT, R4.reuse, RZ, PT ;  /* 0x000000ff0400720c */ /* 0x050fe40003f25070 */
[----:B------:R-:W-:Y:S02]  /*51a0*/  ISETP.NE.U32.AND P0, PT, R4, RZ, PT ;  /* 0x000000ff0400720c */ /* 0x000fe40003f05070 */
[C---:B------:R-:W-:Y:S02]  /*51b0*/  ISETP.NE.AND.EX P1, PT, R5.reuse, RZ, PT, P1 ;  /* 0x000000ff0500720c */ /* 0x040fe40003f25310 */
[----:B------:R-:W-:Y:S01]  /*51c0*/  ISETP.NE.AND.EX P0, PT, R5, RZ, PT, P0 ;  /* 0x000000ff0500720c */ /* 0x000fe20003f05300 */
[----:B------:R-:W4:Y:S01]  /*51d0*/  @!UP3 LDCU UR5, c[0x0][0xb0c] ;  /* 0x00016180ff05b7ac */ /* 0x000f220008000800 */
[----:B------:R-:W-:Y:S01]  /*51e0*/  SHF.L.U32 R9, R15, 0x1f, RZ ;  /* 0x0000001f0f097819 */ /* 0x000fe200000006ff */
[----:B------:R-:W-:Y:S02]  /*51f0*/  USHF.L.U32 UR42, UR24, 0x8, URZ ;  /* 0x00000008182a7899 */ /* 0x000fe400080006ff */
[----:B------:R-:W-:Y:S02]  /*5200*/  USHF.L.U32 UR43, UR20, 0x6, URZ ;  /* 0x00000006142b7899 */ /* 0x000fe400080006ff */
[----:B---3--:R-:W-:Y:S07]  /*5210*/  UIMAD.WIDE.U32 UR6, UR14, UR8, URZ ;  /* 0x000000080e0672a5 */ /* 0x008fee000f8e00ff */
[----:B------:R-:W-:Y:S01]  /*5220*/  @!UP3 UMOV UR4, UR7 ;  /* 0x000000070004bc82 */ /* 0x000fe20008000000 */
[----:B----4-:R-:W-:Y:S02]  /*5230*/  @!UP3 UISETP.NE.AND UP0, UPT, UR5, 0x1, UPT ;  /* 0x000000010500b88c */ /* 0x010fe4000bf05270 */
[----:B------:R-:W-:Y:S02]  /*5240*/  @!UP3 USHF.R.U32.HI UR4, URZ, UR9, UR4 ;  /* 0x00000009ff04b299 */ /* 0x000fe40008011604 */
[----:B------:R-:W-:Y:S02]  /*5250*/  UIMAD.WIDE.U32 UR6, UR13, UR11, URZ ;  /* 0x0000000b0d0672a5 */ /* 0x000fe4000f8e00ff */
[----:B------:R-:W-:Y:S02]  /*5260*/  @!UP3 USEL UR8, UR14, UR4, !UP0 ;  /* 0x000000040e08b287 */ /* 0x000fe4000c000000 */
[----:B------:R-:W-:Y:S03]  /*5270*/  @!UP3 UISETP.NE.AND UP0, UPT, UR10, 0x1, UPT ;  /* 0x000000010a00b88c */ /* 0x000fe6000bf05270 */
[----:B------:R-:W-:Y:S02]  /*5280*/  @!UP3 UMOV UR6, UR7 ;  /* 0x000000070006bc82 */ /* 0x000fe40008000000 */
[----:B------:R-:W3:Y:S02]  /*5290*/  @!UP3 LDCU UR4, c[0x0][0xb20] ;  /* 0x00016400ff04b7ac */ /* 0x000ee40008000800 */
[----:B---3--:R-:W-:Y:S04]  /*52a0*/  @!UP3 USHF.R.U32.HI UR6, URZ, UR4, UR6 ;  /* 0x00000004ff06b299 */ /* 0x008fe80008011606 */
[----:B------:R-:W-:Y:S04]  /*52b0*/  @!UP3 USEL UR6, UR13, UR6, !UP0 ;  /* 0x000000060d06b287 */ /* 0x000fe8000c000000 */
[----:B------:R-:W-:Y:S02]  /*52c0*/  @!UP3 UIADD3 UR4, UPT, UPT, -UR8, UR6, URZ ;  /* 0x000000060804b290 */ /* 0x000fe4000fffe1ff */
[----:B------:R-:W-:Y:S02]  /*52d0*/  @!UP3 UIADD3 UR6, UPT, UPT, UR8, -UR6, URZ ;  /* 0x800000060806b290 */ /* 0x000fe4000fffe0ff */
[----:B------:R-:W-:Y:S02]  /*52e0*/  @!UP3 UIMAD UR14, UR4, UR5, UR14 ;  /* 0x00000005040eb2a4 */ /* 0x000fe4000f8e020e */
[----:B------:R-:W-:Y:S01]  /*52f0*/  @!UP3 UIMAD UR13, UR6, UR10, UR13 ;  /* 0x0000000a060db2a4 */ /* 0x000fe2000f8e020d */
[----:B------:R-:W-:Y:S11]  /*5300*/  BRA.U UP2, `(.L_x_92) ;  /* 0x0000000102107547 */ /* 0x000ff6000b800000 */
[----:B--2---:R-:W-:Y:S04]  /*5310*/  MOV R0, UR54 ;  /* 0x0000003600007c02 */ /* 0x004fe80008000f00 */
[----:B------:R-:W-:Y:S04]  /*5320*/  SHF.L.U32 R11, R0, 0x1f, RZ ;  /* 0x0000001f000b7819 */ /* 0x000fe800000006ff */
[----:B------:R-:W2:Y:S02]  /*5330*/  SYNCS.PHASECHK.TRANS64.TRYWAIT P2, [UR21+0x88], R11 ;  /* 0x0000880bff0075a7 */ /* 0x000ea40008041115 */
[----:B--2---:R-:W-:Y:S05]  /*5340*/  @!P2 BRA `(.L_x_93) ;  /* 0x000000580020a947 */ /* 0x004fea0003800000 */
.L_x_92:
[----:B------:R-:W-:Y:S05]  /*5350*/  @!P1 BRA `(.L_x_94) ;  /* 0x0000000000309947 */ /* 0x000fea0003800000 */
[----:B------:R-:W-:Y:S01]  /*5360*/  ISETP.NE.U32.AND P1, PT, R2, RZ, PT ;  /* 0x000000ff0200720c */ /* 0x000fe20003f25070 */
[----:B------:R-:W3:Y:S01]  /*5370*/  LDCU.64 UR4, c[0x0][0x358] ;  /* 0x00006b00ff0477ac */ /* 0x000ee20008000a00 */
[----:B------:R-:W-:Y:S02]  /*5380*/  IMAD.MOV.U32 R84, RZ, RZ, 0x1 ;  /* 0x00000001ff547424 */ /* 0x000fe400078e00ff */
[----:B------:R-:W-:Y:S11]  /*5390*/  ISETP.NE.AND.EX P1, PT, R3, RZ, PT, P1 ;  /* 0x000000ff0300720c */ /* 0x000ff60003f25310 */
[----:B------:R-:W-:Y:S02]  /*53a0*/  @!UPT UIADD3 URZ, UPT, UPT, URZ, URZ, URZ ;  /* 0x000000fffffff290 */ /* 0x000fe4000fffe0ff */
[----:B--2---:R-:W2:Y:S01]  /*53b0*/  @P1 LDC.64 R10, c[0x0][0x888] ;  /* 0x00022200ff0a1b82 */ /* 0x004ea20000000a00 */
[----:B------:R-:W-:Y:S04]  /*53c0*/  @P1 IMAD R0, R4, UR36, RZ ;  /* 0x0000002404001c24 */ /* 0x000fe8000f8e02ff */
[----:B--2---:R-:W-:Y:S04]  /*53d0*/  @P1 IMAD.WIDE R10, R0, 0x4, R10 ;  /* 0x00000004000a1825 */ /* 0x004fe800078e020a */
[----:B------:R-:W-:Y:S01]  /*53e0*/  HFMA2 R0, -RZ, RZ, 0, 5.9604644775390625e-08 ;  /* 0x00000001ff007431 */ /* 0x000fe200000001ff */
[----:B---3-5:R3:W5:Y:S04]  /*53f0*/  @P1 LDG.E R41, desc[UR4][R10.64] ;  /* 0x000000040a291981 */ /* 0x028768000c1e1900 */
[----:B------:R-:W-:Y:S01]  /*5400*/  @!P1 PRMT R84, R0, 0x7610, R84 ;  /* 0x0000761000549816 */ /* 0x000fe20000000054 */
[----:B---3--:R-:W4:Y:S06]  /*5410*/  @!P1 LDC R41, c[0x0][0x880] ;  /* 0x00022000ff299b82 */ /* 0x008f2c0000000800 */
.L_x_94:
[----:B----45:R-:W-:Y:S01]  /*5420*/  @!P0 FSETP.EQ.AND P1, PT, R41, RZ, PT ;  /* 0x000000ff2900820b */ /* 0x030fe20003f22000 */
[----:B------:R-:W-:Y:S01]  /*5430*/  @!UPT UIADD3 URZ, UPT, UPT, URZ, URZ, URZ ;  /* 0x000000fffffff290 */ /* 0x000fe2000fffe0ff */
[----:B------:R-:W-:Y:S11]  /*5440*/  @!P0 BRA `(.L_x_95) ;  /* 0x0000000000188947 */ /* 0x000ff60003800000 */
[----:B------:R-:W-:Y:S02]  /*5450*/  LOP3.LUT P0, RZ, R84, 0xff, RZ, 0xc0, !PT ;  /* 0x000000ff54ff7812 */ /* 0x000fe4000780c0ff */
[----:B------:R-:W-:Y:S04]  /*5460*/  ISETP.NE.U32.AND P1, PT, R2, RZ, PT ;  /* 0x000000ff0200720c */ /* 0x000fe80003f25070 */
[----:B------:R-:W-:Y:S04]  /*5470*/  ISETP.NE.AND.EX P1, PT, R3, RZ, PT, P1 ;  /* 0x000000ff0300720c */ /* 0x000fe80003f25310 */
[----:B------:R-:W-:Y:S03]  /*5480*/  PLOP3.LUT P1, PT, P1, PT, PT, 0x8, 0x80 ;  /* 0x000000000080781c */ /* 0x000fe60000f2e170 */
[----:B------:R-:W-:Y:S11]  /*5490*/  @P0 FSETP.EQ.AND P1, PT, R41, RZ, PT ;  /* 0x000000ff2900020b */ /* 0x000ff60003f22000 */
[----:B------:R-:W-:Y:S02]  /*54a0*/  @!UPT UIADD3 URZ, UPT, UPT, URZ, URZ, URZ ;  /* 0x000000fffffff290 */ /* 0x000fe4000fffe0ff */
.L_x_95:
[----:B------:R-:W3:Y:S01]  /*54b0*/  SYNCS.PHASECHK.TRANS64.TRYWAIT P2, [UR21+0x60], R9 ;  /* 0x00006009ff0075a7 */ /* 0x000ee20008041115 */
[----:B------:R-:W-:Y:S04]  /*54c0*/  ELECT P0, URZ, PT ;  /* 0x0000000000ff782f */ /* 0x000fe80003800000 */
[----:B------:R-:W-:Y:S11]  /*54d0*/  PLOP3.LUT P1, PT, P1, P0, PT, 0xf2, 0x2f ;  /* 0x00000000002f781c */ /* 0x000ff60000f21e72 */
[----:B------:R-:W-:Y:S02]  /*54e0*/  @!UPT UIADD3 URZ, UPT, UPT, URZ, URZ, URZ ;  /* 0x000000fffffff290 */ /* 0x000fe4000fffe0ff */
[----:B------:R-:W-:Y:S05]  /*54f0*/  @!P1 IADD3 R8, P0, PT, R16, 0x580, RZ ;  /* 0x0000058010089810 */ /* 0x000fea0007f1e0ff */
[----:B------:R-:W-:Y:S01]  /*5500*/  @!P1 IMAD.X R6, RZ, RZ, R17, P0 ;  /* 0x000000ffff069224 */ /* 0x000fe200000e0611 */
[----:B---3--:R-:W-:Y:S07]  /*5510*/  @!P2 BRA `(.L_x_96) ;  /* 0x0000005400c4a947 */ /* 0x008fee0003800000 */
.L_x_186:
[----:B------:R-:W-:Y:S01]  /*5520*/  @!P1 R2UR UR5, R8 ;  /* 0x00000000080592ca */ /* 0x000fe200000e0000 */
[----:B------:R-:W-:Y:S01]  /*5530*/  VOTEU.ALL UP0, P1 ;  /* 0x0000000000ff7886 */ /* 0x000fe20000800000 */
[----:B------:R-:W-:Y:S01]  /*5540*/  @!P1 R2UR UR4, R6 ;  /* 0x00000000060492ca */ /* 0x000fe200000e0000 */
[----:B------:R-:W-:Y:S01]  /*5550*/  UMOV UR16, 0x0 ;  /* 0x0000000000107882 */ /* 0x000fe20000000000 */
[----:B------:R-:W-:Y:S01]  /*5560*/  UMOV UR17, 0x10000000 ;  /* 0x1000000000117882 */ /* 0x000fe20000000000 */
[----:B------:R-:W-:Y:S01]  /*5570*/  UMOV UR44, UR36 ;  /* 0x00000024002c7c82 */ /* 0x000fe20008000000 */
[----:B------:R-:W-:Y:S01]  /*5580*/  @!UP0 UIADD3 UR40, UPT, UPT, UR21, 0x200, URZ ;  /* 0x0000020015288890 */ /* 0x000fe2000fffe0ff */
[----:B--2---:R-:W-:Y:S01]  /*5590*/  @!P1 IMAD.MOV.U32 R0, RZ, RZ, 0x2000 ;  /* 0x00002000ff009424 */ /* 0x004fe200078e00ff */
[----:B------:R-:W-:Y:S01]  /*55a0*/  @!UP0 UIADD3 UR10, UPT, UPT, UR42, 0x80, URZ ;  /* 0x000000802a0a8890 */ /* 0x000fe2000fffe0ff */
[----:B------:R-:W-:Y:S01]  /*55b0*/  @!P1 IADD3 R8, P0, PT, R16, 0x580, RZ ;  /* 0x0000058010089810 */ /* 0x000fe20007f1e0ff */
[----:B------:R-:W-:Y:S01]  /*55c0*/  @!UP0 UIADD3 UR8, UPT, UPT, UR21, 0x1200, URZ ;  /* 0x0000120015088890 */ /* 0x000fe2000fffe0ff */
[----:B------:R-:W-:Y:S02]  /*55d0*/  VOTEU.ALL UP0, P1 ;  /* 0x0000000000ff7886 */ /* 0x000fe40000800000 */
[----:B------:R-:W-:Y:S01]  /*55e0*/  IMAD.U32 R10, RZ, RZ, UR5 ;  /* 0x00000005ff0a7e24 */ /* 0x000fe2000f8e00ff */
[----:B------:R-:W-:Y:S01]  /*55f0*/  UMOV UR9, UR41 ;  /* 0x0000002900097c82 */ /* 0x000fe20008000000 */
[----:B------:R-:W-:Y:S01]  /*5600*/  IMAD.U32 R11, RZ, RZ, UR4 ;  /* 0x00000004ff0b7e24 */ /* 0x000fe2000f8e00ff */
[----:B------:R-:W-:Y:S01]  /*5610*/  UMOV UR11, UR43 ;  /* 0x0000002b000b7c82 */ /* 0x000fe20008000000 */
[----:B------:R-:W-:Y:S01]  /*5620*/  UMOV UR12, UR36 ;  /* 0x00000024000c7c82 */ /* 0x000fe20008000000 */
[----:B------:R-:W-:Y:S01]  /*5630*/  @!P1 R2UR UR4, R10 ;  /* 0x000000000a0492ca */ /* 0x000fe200000e0000 */
[----:B------:R-:W-:Y:S01]  /*5640*/  UPRMT UR6, UR52, 0x654, UR41 ;  /* 0x0000065434067896 */ /* 0x000fe20008000029 */
[----:B------:R-:W-:Y:S01]  /*5650*/  @!P1 R2UR UR5, R11 ;  /* 0x000000000b0592ca */ /* 0x000fe200000e0000 */
[----:B------:R-:W-:Y:S11]  /*5660*/  @!P1 IMAD.X R6, RZ, RZ, R17, P0 ;  /* 0x000000ffff069224 */ /* 0x000ff600000e0611 */
[----:B------:R-:W-:Y:S01]  /*5670*/  @!UPT UIADD3 URZ, UPT, UPT, URZ, URZ, URZ ;  /* 0x000000fffffff290 */ /* 0x000fe2000fffe0ff */
[----:B------:R2:W-:Y:S01]  /*5680*/  @!UP0 UTMALDG.3D [UR40], [UR4], desc[UR16] ;  /* 0x00001028040085b4 */ /* 0x0005e20008011000 */
[----:B------:R-:W-:Y:S05]  /*5690*/  VOTEU.ALL UP0, P1 ;  /* 0x0000000000ff7886 */ /* 0x000fea0000800000 */
[----:B------:R2:W-:Y:S01]  /*56a0*/  @!UP0 UTMALDG.3D [UR8], [UR4], desc[UR16] ;  /* 0x00001008040085b4 */ /* 0x0005e20008011000 */
[----:B------:R2:W-:Y:S01]  /*56b0*/  @!P1 SYNCS.ARRIVE.TRANS64.RED.A0TR RZ, [UR21+0x40], R0 ;  /* 0x00004000ffff99a7 */ /* 0x0005e20008300415 */
[----:B------:R-:W-:Y:S01]  /*56c0*/  SYNCS.ARRIVE.TRANS64.RED.A1T0 RZ, [UR6], RZ ;  /* 0x000000ffffff79a7 */ /* 0x000fe20008100406 */
[----:B------:R-:W3:Y:S02]  /*56d0*/  SYNCS.PHASECHK.TRANS64.TRYWAIT P2, [UR21+0x68], R9 ;  /* 0x00006809ff0075a7 */ /* 0x000ee40008041115 */
[----:B--23--:R-:W-:Y:S05]  /*56e0*/  @!P2 BRA `(.L_x_97) ;  /* 0x000000540068a947 */ /* 0x00cfea0003800000 */
.L_x_188:
        /* <DEDUP_REMOVED lines=10> */
[----:B------:R-:W-:Y:S02]  /*5790*/  @!UP0 UIADD3 UR10, UPT, UPT, UR42, 0xa0, URZ ;  /* 0x000000a02a0a8890 */ /* 0x000fe4000fffe0ff */
[----:B------:R-:W-:Y:S01]  /*57a0*/  @!UP0 UIADD3 UR8, UPT, UPT, UR21, 0x3200, URZ ;  /* 0x0000320015088890 */ /* 0x000fe2000fffe0ff */
[----:B------:R-:W-:Y:S01]  /*57b0*/  IMAD.U32 R10, RZ, RZ, UR5 ;  /* 0x00000005ff0a7e24 */ /* 0x000fe2000f8e00ff */
[----:B------:R-:W-:Y:S01]  /*57c0*/  VOTEU.ALL UP0, P1 ;  /* 0x0000000000ff7886 */ /* 0x000fe20000800000 */
[----:B------:R-:W-:Y:S01]  /*57d0*/  IMAD.U32 R11, RZ, RZ, UR4 ;  /* 0x00000004ff0b7e24 */ /* 0x000fe2000f8e00ff */
[----:B------:R-:W-:Y:S01]  /*57e0*/  UMOV UR9, UR33 ;  /* 0x0000002100097c82 */ /* 0x000fe20008000000 */
[----:B------:R-:W-:Y:S01]  /*57f0*/  UMOV UR11, UR43 ;  /* 0x0000002b000b7c82 */ /* 0x000fe20008000000 */
[----:B------:R-:W-:Y:S01]  /*5800*/  @!P1 R2UR UR4, R10 ;  /* 0x000000000a0492ca */ /* 0x000fe200000e0000 */
[----:B------:R-:W-:Y:S01]  /*5810*/  UMOV UR12, UR36 ;  /* 0x00000024000c7c82 */ /* 0x000fe20008000000 */
[----:B------:R-:W-:Y:S01]  /*5820*/  @!P1 R2UR UR5, R11 ;  /* 0x000000000b0592ca */ /* 0x000fe200000e0000 */
[----:B------:R-:W-:Y:S01]  /*5830*/  UPRMT UR6, UR52, 0x654, UR33 ;  /* 0x0000065434067896 */ /* 0x000fe20008000021 */
[----:B------:R-:W-:Y:S11]  /*5840*/  @!P1 IMAD.X R6, RZ, RZ, R17, P0 ;  /* 0x000000ffff069224 */ /* 0x000ff600000e0611 */
[----:B------:R2:W-:Y:S01]  /*5850*/  @!UP0 UTMALDG.3D [UR32], [UR4], desc[UR16] ;  /* 0x00001020040085b4 */ /* 0x0005e20008011000 */
[----:B------:R-:W-:Y:S05]  /*5860*/  VOTEU.ALL UP0, P1 ;  /* 0x0000000000ff7886 */ /* 0x000fea0000800000 */
[----:B------:R2:W-:Y:S01]  /*5870*/  @!UP0 UTMALDG.3D [UR8], [UR4], desc[UR16] ;  /* 0x00001008040085b4 */ /* 0x0005e20008011000 */
[----:B------:R2:W-:Y:S01]  /*5880*/  @!P1 SYNCS.ARRIVE.TRANS64.RED.A0TR RZ, [UR21+0x48], R0 ;  /* 0x00004800ffff99a7 */ /* 0x0005e20008300415 */
[----:B------:R-:W-:Y:S01]  /*5890*/  SYNCS.ARRIVE.TRANS64.RED.A1T0 RZ, [UR6], RZ ;  /* 0x000000ffffff79a7 */ /* 0x000fe20008100406 */
[----:B------:R-:W3:Y:S02]  /*58a0*/  SYNCS.PHASECHK.TRANS64.TRYWAIT P2, [UR21+0x70], R9 ;  /* 0x00007009ff0075a7 */ /* 0x000ee40008041115 */
[----:B--23--:R-:W-:Y:S05]  /*58b0*/  @!P2 BRA `(.L_x_98) ;  /* 0x00000054000ca947 */ /* 0x00cfea0003800000 */
.L_x_190:
        /* <DEDUP_REMOVED lines=9> */
[----:B------:R-:W-:Y:S01]  /*5950*/  VIADD R14, R14, 0x1 ;  /* 0x000000010e0e7836 */ /* 0x000fe20000000000 */
        /* <DEDUP_REMOVED lines=10> */
[----:B------:R-:W-:Y:S01]  /*5a00*/  UMOV UR12, UR36 ;  /* 0x00000024000c7c82 */ /* 0x000fe20008000000 */
[----:B------:R-:W-:Y:S11]  /*5a10*/  UPRMT UR6, UR52, 0x654, UR25 ;  /* 0x0000065434067896 */ /* 0x000ff60008000019 */
[----:B------:R2:W-:Y:S01]  /*5a20*/  @!UP0 UTMALDG.3D [UR24], [UR4], desc[UR16] ;  /* 0x00001018040085b4 */ /* 0x0005e20008011000 */
[----:B------:R-:W-:Y:S05]  /*5a30*/  VOTEU.ALL UP0, P1 ;  /* 0x0000000000ff7886 */ /* 0x000fea0000800000 */
[----:B------:R2:W-:Y:S01]  /*5a40*/  @!UP0 UTMALDG.3D [UR8], [UR4], desc[UR16] ;  /* 0x00001008040085b4 */ /* 0x0005e20008011000 */
[----:B------:R2:W-:Y:S01]  /*5a50*/  @!P1 SYNCS.ARRIVE.TRANS64.RED.A0TR RZ, [UR21+0x50], R0 ;  /* 0x00005000ffff99a7 */ /* 0x0005e20008300415 */
[----:B------:R-:W-:Y:S01]  /*5a60*/  SYNCS.ARRIVE.TRANS64.RED.A1T0 RZ, [UR6], RZ ;  /* 0x000000ffffff79a7 */ /* 0x000fe20008100406 */
[----:B------:R-:W3:Y:S02]  /*5a70*/  SYNCS.PHASECHK.TRANS64.TRYWAIT P0, [UR21+0x78], R9 ;  /* 0x00007809ff0075a7 */ /* 0x000ee40008001115 */
[----:B--23--:R-:W-:Y:S05]  /*5a80*/  @!P0 BRA `(.L_x_99) ;  /* 0x0000005000b08947 */ /* 0x00cfea0003800000 */
.L_x_192:
[----:B------:R-:W-:Y:S01]  /*5a90*/  UPLOP3.LUT UP2, UPT, UPT, UPT, UPT, 0x80, 0x8 ;  /* 0x000000000008789c */ /* 0x000fe20003f4f070 */
[----:B------:R-:W-:Y:S01]  /*5aa0*/  @!P1 IADD3 R6, P0, PT, R16, 0x580, RZ ;  /* 0x0000058010069810 */ /* 0x000fe20007f1e0ff */
[----:B------:R-:W-:Y:S01]  /*5ab0*/  UMOV UR6, 0x0 ;  /* 0x0000000000067882 */ /* 0x000fe20000000000 */
[----:B------:R-:W-:Y:S01]  /*5ac0*/  UMOV UR7, 0x10000000 ;  /* 0x1000000000077882 */ /* 0x000fe20000000000 */
[----:B------:R-:W-:Y:S01]  /*5ad0*/  VOTEU.ALL UP0, P1 ;  /* 0x0000000000ff7886 */ /* 0x000fe20000800000 */
[----:B------:R-:W-:Y:S01]  /*5ae0*/  @!P1 R2UR UR5, R6 ;  /* 0x00000000060592ca */ /* 0x000fe200000e0000 */
[----:B--2---:R-:W-:Y:S01]  /*5af0*/  @!P1 IMAD.X R0, RZ, RZ, R17, P0 ;  /* 0x000000ffff009224 */ /* 0x004fe200000e0611 */
[----:B------:R-:W-:Y:S01]  /*5b00*/  UMOV UR19, UR43 ;  /* 0x0000002b00137c82 */ /* 0x000fe20008000000 */
[----:B------:R-:W-:Y:S01]  /*5b10*/  UMOV UR20, UR36 ;  /* 0x0000002400147c82 */ /* 0x000fe20008000000 */
[----:B------:R-:W-:Y:S01]  /*5b20*/  @!UP0 UIADD3 UR18, UPT, UPT, UR42, 0x60, URZ ;  /* 0x000000602a128890 */ /* 0x000fe2000fffe0ff */
[----:B------:R-:W-:Y:S01]  /*5b30*/  R2UR UR24, R86 ;  /* 0x00000000561872ca */ /* 0x000fe200000e0000 */
[----:B------:R-:W-:Y:S01]  /*5b40*/  @!UP0 UIADD3 UR16, UPT, UPT, UR21, 0x6200, URZ ;  /* 0x0000620015108890 */ /* 0x000fe2000fffe0ff */
[----:B------:R-:W-:Y:S01]  /*5b50*/  @!P1 R2UR UR4, R0 ;  /* 0x00000000000492ca */ /* 0x000fe200000e0000 */
[----:B------:R-:W-:Y:S01]  /*5b60*/  @!UP0 UIADD3 UR17, UPT, UPT, UR21, 0x58, URZ ;  /* 0x0000005815118890 */ /* 0x000fe2000fffe0ff */
[----:B------:R-:W-:Y:S01]  /*5b70*/  ISETP.NE.AND P0, PT, R14, 0x2, PT ;  /* 0x000000020e00780c */ /* 0x000fe20003f05270 */
[----:B------:R-:W-:Y:S01]  /*5b80*/  @!UP0 UIADD3 UR10, UPT, UPT, UR42, 0xe0, URZ ;  /* 0x000000e02a0a8890 */ /* 0x000fe2000fffe0ff */
[----:B------:R-:W-:Y:S01]  /*5b90*/  LOP3.LUT R15, R15, 0x1, RZ, 0x3c, !PT ;  /* 0x000000010f0f7812 */ /* 0x000fe200078e3cff */
[----:B------:R-:W-:Y:S01]  /*5ba0*/  @!UP0 UIADD3 UR8, UPT, UPT, UR21, 0x7200, URZ ;  /* 0x0000720015088890 */ /* 0x000fe2000fffe0ff */
[----:B------:R-:W-:Y:S01]  /*5bb0*/  IMAD.U32 R8, RZ, RZ, UR5 ;  /* 0x00000005ff087e24 */ /* 0x000fe2000f8e00ff */
[----:B------:R-:W-:Y:S01]  /*5bc0*/  VOTEU.ALL UP0, P1 ;  /* 0x0000000000ff7886 */ /* 0x000fe20000800000 */
[----:B------:R-:W-:Y:S01]  /*5bd0*/  UMOV UR11, UR43 ;  /* 0x0000002b000b7c82 */ /* 0x000fe20008000000 */
[----:B------:R-:W-:Y:S01]  /*5be0*/  UMOV UR12, UR36 ;  /* 0x00000024000c7c82 */ /* 0x000fe20008000000 */
[----:B------:R-:W-:Y:S01]  /*5bf0*/  UMOV UR9, UR17 ;  /* 0x0000001100097c82 */ /* 0x000fe20008000000 */
[----:B------:R-:W-:Y:S01]  /*5c00*/  SEL R0, RZ, 0x1, P0 ;  /* 0x00000001ff007807 */ /* 0x000fe20000000000 */
[----:B------:R-:W-:Y:S01]  /*5c10*/  UIADD3 UR24, UPT, UPT, UR13, UR24, URZ ;  /* 0x000000180d187290 */ /* 0x000fe2000fffe0ff */
[----:B------:R-:W-:Y:S01]  /*5c20*/  IMAD.U32 R9, RZ, RZ, UR4 ;  /* 0x00000004ff097e24 */ /* 0x000fe2000f8e00ff */
[----:B------:R-:W-:Y:S01]  /*5c30*/  @!P1 R2UR UR4, R8 ;  /* 0x00000000080492ca */ /* 0x000fe200000e0000 */
[----:B------:R-:W-:Y:S01]  /*5c40*/  UMOV UR36, UR29 ;  /* 0x0000001d00247c82 */ /* 0x000fe20008000000 */
[----:B------:R-:W-:Y:S02]  /*5c50*/  LOP3.LUT R13, R13, R0, RZ, 0x3c, !PT ;  /* 0x000000000d0d7212 */ /* 0x000fe400078e3cff */
[----:B------:R-:W-:Y:S02]  /*5c60*/  @!P1 R2UR UR5, R9 ;  /* 0x00000000090592ca */ /* 0x000fe400000e0000 */
[----:B------:R-:W-:Y:S11]  /*5c70*/  SEL R14, R14, RZ, P0 ;  /* 0x000000ff0e0e7207 */ /* 0x000ff60000000000 */
[----:B------:R2:W-:Y:S01]  /*5c80*/  @!UP0 UTMALDG.3D [UR16], [UR4], desc[UR6] ;  /* 0x00000610040085b4 */ /* 0x0005e20008011000 */
[----:B------:R-:W-:Y:S05]  /*5c90*/  VOTEU.ALL UP0, P1 ;  /* 0x0000000000ff7886 */ /* 0x000fea0000800000 */
[----:B------:R3:W-:Y:S01]  /*5ca0*/  @!UP0 UTMALDG.3D [UR8], [UR4], desc[UR6] ;  /* 0x00000608040085b4 */ /* 0x0007e20008011000 */
[----:B------:R3:W-:Y:S01]  /*5cb0*/  @!P1 SYNCS.ARRIVE.TRANS64.RED.A0TR RZ, [UR21+0x58], R7 ;  /* 0x00005807ffff99a7 */ /* 0x0007e20008300415 */
[----:B------:R-:W-:Y:S01]  /*5cc0*/  SYNCS.ARRIVE.TRANS64.RED.A1T0 RZ, [UR37], RZ ;  /* 0x000000ffffff79a7 */ /* 0x000fe20008100425 */
[----:B--2---:R-:W-:Y:S01]  /*5cd0*/  UIADD3 UR20, UPT, UPT, UR14, UR63, URZ ;  /* 0x0000003f0e147290 */ /* 0x004fe2000fffe0ff */
[----:B------:R-:W-:Y:S11]  /*5ce0*/  BRA.U UP1, `(.L_x_100) ;  /* 0xfffffff101047547 */ /* 0x000ff6000b83ffff */
[----:B------:R-:W-:-:S04]  /*5cf0*/  SHF.L.U32 R3, R15, 0x1f, RZ ;  /* 0x0000001f0f037819 */ /* 0x000fc800000006ff */
[----:B------:R-:W2:Y:S02]  /*5d00*/  SYNCS.PHASECHK.TRANS64.TRYWAIT P0, [UR21+0x60], R3 ;  /* 0x00006003ff0075a7 */ /* 0x000ea40008001115 */
[----:B--2---:R-:W-:Y:S05]  /*5d10*/  @!P0 BRA `(.L_x_101) ;  /* 0x0000005000248947 */ /* 0x004fea0003800000 */
.L_x_194:
[----:B------:R-:W4:Y:S02]  /*5d20*/  SYNCS.PHASECHK.TRANS64.TRYWAIT P0, [UR21+0x68], R3 ;  /* 0x00006803ff0075a7 */ /* 0x000f240008001115 */
[----:B----4-:R-:W-:Y:S05]  /*5d30*/  @!P0 BRA `(.L_x_102) ;  /* 0x0000005000348947 */ /* 0x010fea0003800000 */
.L_x_196:
[----:B------:R-:W4:Y:S02]  /*5d40*/  SYNCS.PHASECHK.TRANS64.TRYWAIT P0, [UR21+0x70], R3 ;  /* 0x00007003ff0075a7 */ /* 0x000f240008001115 */
[----:B----4-:R-:W-:Y:S05]  /*5d50*/  @!P0 BRA `(.L_x_103) ;  /* 0x0000005000448947 */ /* 0x010fea0003800000 */
.L_x_198:
[----:B--2---:R-:W-:-:S07]  /*5d60*/  MOV R0, UR21 ;  /* 0x0000001500007c02 */ /* 0x004fce0008000f00 */
.L_x_104:
[----:B--2---:R-:W-:-:S04]  /*5d70*/  SHF.L.U32 R3, R15, 0x1f, RZ ;  /* 0x0000001f0f037819 */ /* 0x004fc800000006ff */
[----:B------:R2:W4:Y:S03]  /*5d80*/  SYNCS.PHASECHK.TRANS64.TRYWAIT P0, [R0+URZ+0x78], R3 ;  /* 0x00007803000075a7 */ /* 0x00052600080011ff */
[----:B----4-:R-:W-:Y:S05]  /*5d90*/  @!P0 NANOSLEEP.SYNCS 0x989680 ;  /* 0x009896800000895d */ /* 0x010fea0003900000 */
[----:B------:R-:W4:Y:S02]  /*5da0*/  @!P0 SYNCS.PHASECHK.TRANS64 P0, [R0+URZ+0x78], R3 ;  /* 0x00007803000085a7 */ /* 0x000f2400080010ff */
[----:B-1-34-:R-:W-:Y:S05]  /*5db0*/  @P0 EXIT ;  /* 0x000000000000094d */ /* 0x01afea0003800000 */
[----:B------:R-:W-:Y:S05]  /*5dc0*/  BRA `(.L_x_104) ;  /* 0xfffffffc00e87947 */ /* 0x000fea000383ffff */
.L_x_89:
[----:B------:R-:W-:-:S06]  /*5dd0*/  UISETP.GE.AND UP0, UPT, UR22, 0x4, UPT ;  /* 0x000000041600788c */ /* 0x000fcc000bf06270 */
[----:B------:R-:W-:-:S13]  /*5de0*/  PLOP3.LUT P0, PT, PT, PT, UP0, 0x80, 0x8 ;  /* 0x000000000008781c */ /* 0x000fda0003f0f008 */
[----:B------:R-:W-:Y:S05]  /*5df0*/  @!P0 EXIT ;  /* 0x000000000000894d */ /* 0x000fea0003800000 */
[----:B------:R-:W-:Y:S01]  /*5e00*/  BAR.SYNC.DEFER_BLOCKING 0x6, 0xa0 ;  /* 0x0182800000007b1d */ /* 0x000fe20000010000 */
[----:B------:R-:W-:Y:S01]  /*5e10*/  IMAD.SHL.U32 R5, R97, 0x20, RZ ;  /* 0x0000002061057824 */ /* 0x000fe200078e00ff */
[C---:B------:R-:W-:Y:S01]  /*5e20*/  SHF.L.U32 R6, R85.reuse, 0x15, RZ ;  /* 0x0000001555067819 */ /* 0x040fe200000006ff */
[----:B------:R-:W-:Y:S01]  /*5e30*/  IMAD.SHL.U32 R7, R85, 0x400, RZ ;  /* 0x0000040055077824 */ /* 0x000fe200078e00ff */
[C---:B------:R-:W-:Y:S01]  /*5e40*/  LOP3.LUT R98, R97.reuse, 0x60, RZ, 0xc0, !PT ;  /* 0x0000006061627812 */ /* 0x040fe200078ec0ff */
[----:B------:R-:W-:Y:S01]  /*5e50*/  IMAD.SHL.U32 R4, R97, 0x4, RZ ;  /* 0x0000000461047824 */ /* 0x000fe200078e00ff */
[----:B------:R-:W-:Y:S02]  /*5e60*/  UMOV UR43, 0x400 ;  /* 0x00000400002b7882 */ /* 0x000fe40000000000 */
[----:B------:R-:W1:Y:S01]  /*5e70*/  LDC.64 R80, c[0x0][0x888] ;  /* 0x00022200ff507b82 */ /* 0x000e620000000a00 */
[----:B------:R-:W-:Y:S01]  /*5e80*/  ULEA UR43, UR52, UR43, 0x18 ;  /* 0x0000002b342b7291 */ /* 0x000fe2000f8ec0ff */
[----:B------:R-:W-:Y:S01]  /*5e90*/  LOP3.LUT R96, R5, 0xb20, RZ, 0xc0, !PT ;  /* 0x00000b2005607812 */ /* 0x000fe200078ec0ff */
[----:B------:R-:W-:Y:S01]  /*5ea0*/  IMAD.U32 R37, R97, 0x10000, RZ ;  /* 0x0001000061257824 */ /* 0x000fe200078e00ff */
[----:B------:R-:W-:Y:S01]  /*5eb0*/  LOP3.LUT R5, R5, 0xc0, RZ, 0xc0, !PT ;  /* 0x000000c005057812 */ /* 0x000fe200078ec0ff */
[----:B------:R-:W-:Y:S01]  /*5ec0*/  UIADD3 UR4, UPT, UPT, UR43, 0x200, URZ ;  /* 0x000002002b047890 */ /* 0x000fe2000fffe0ff */
[----:B------:R-:W-:Y:S01]  /*5ed0*/  LOP3.LUT R96, R96, 0x400, R7, 0xf8, !PT ;  /* 0x0000040060607812 */ /* 0x000fe200078ef807 */
[----:B------:R-:W-:Y:S01]  /*5ee0*/  HFMA2 R36, -RZ, RZ, 0, 0 ;  /* 0x00000000ff247431 */ /* 0x000fe200000001ff */
[----:B------:R-:W2:Y:S01]  /*5ef0*/  LDC.64 R82, c[0x0][0x890] ;  /* 0x00022400ff527b82 */ /* 0x000ea20000000a00 */
[----:B------:R-:W-:Y:S01]  /*5f00*/  LOP3.LUT R5, R5, 0x18, R4, 0xf8, !PT ;  /* 0x0000001805057812 */ /* 0x000fe200078ef804 */
[----:B------:R-:W-:Y:S01]  /*5f10*/  IMAD.MOV.U32 R93, RZ, RZ, 0x1 ;  /* 0x00000001ff5d7424 */ /* 0x000fe200078e00ff */
[----:B------:R-:W-:Y:S01]  /*5f20*/  LOP3.LUT R6, R6, 0x200000, RZ, 0xc0, !PT ;  /* 0x0020000006067812 */ /* 0x000fe200078ec0ff */
[----:B------:R-:W-:Y:S01]  /*5f30*/  IMAD.MOV.U32 R92, RZ, RZ, RZ ;  /* 0x000000ffff5c7224 */ /* 0x000fe200078e00ff */
[----:B------:R-:W-:Y:S01]  /*5f40*/  LOP3.LUT R96, R96, R5, RZ, 0xfc, !PT ;  /* 0x0000000560607212 */ /* 0x000fe200078efcff */
[----:B------:R-:W-:Y:S01]  /*5f50*/  IMAD.MOV.U32 R89, RZ, RZ, RZ ;  /* 0x000000ffff597224 */ /* 0x000fe200078e00ff */
[----:B------:R-:W-:Y:S01]  /*5f60*/  MOV R87, UR4 ;  /* 0x0000000400577c02 */ /* 0x000fe20008000f00 */
[----:B------:R-:W3:Y:S01]  /*5f70*/  LDC.64 R78, c[0x0][0x8b0] ;  /* 0x00022c00ff4e7b82 */ /* 0x000ee20000000a00 */
[----:B------:R-:W4:Y:S01]  /*5f80*/  LDS R0, [UR43+0x140] ;  /* 0x0001402bff007984 */ /* 0x000f220008000800 */
[C---:B------:R-:W-:Y:S01]  /*5f90*/  LOP3.LUT R95, R97.reuse, 0x2, RZ, 0xc0, !PT ;  /* 0x00000002615f7812 */ /* 0x040fe200078ec0ff */
[----:B------:R-:W1:Y:S01]  /*5fa0*/  LDCU UR60, c[0x0][0x370] ;  /* 0x00006e00ff3c77ac */ /* 0x000e620008000800 */
[----:B------:R-:W-:Y:S01]  /*5fb0*/  LOP3.LUT R37, R6, 0x400000, R37, 0xf8, !PT ;  /* 0x0040000006257812 */ /* 0x000fe200078ef825 */
[----:B------:R-:W-:Y:S01]  /*5fc0*/  IMAD R96, R96, 0x2, R87 ;  /* 0x0000000260607824 */ /* 0x000fe200078e0257 */
[----:B------:R-:W-:Y:S01]  /*5fd0*/  LOP3.LUT R97, R97, 0x4, RZ, 0xc0, !PT ;  /* 0x0000000461617812 */ /* 0x000fe200078ec0ff */
[----:B------:R-:W1:Y:S01]  /*5fe0*/  LDCU UR42, c[0x0][0xb0c] ;  /* 0x00016180ff2a77ac */ /* 0x000e620008000800 */
[----:B------:R-:W1:Y:S01]  /*5ff0*/  LDC.64 R76, c[0x0][0x8a8] ;  /* 0x00022a00ff4c7b82 */ /* 0x000e620000000a00 */
[----:B------:R-:W-:Y:S01]  /*6000*/  MOV R91, RZ ;  /* 0x000000ff005b7202 */ /* 0x000fe20000000f00 */
[--C-:B------:R-:W-:Y:S01]  /*6010*/  IMAD R95, R95, -0x10, R96.reuse ;  /* 0xfffffff05f5f7824 */ /* 0x100fe200078e0260 */
[----:B------:R-:W1:Y:S01]  /*6020*/  LDCU UR39, c[0x0][0xb30] ;  /* 0x00016600ff2777ac */ /* 0x000e620008000800 */
[----:B------:R-:W-:Y:S01]  /*6030*/  IMAD R94, R97, -0x10, R96 ;  /* 0xfffffff0615e7824 */ /* 0x000fe200078e0260 */
[----:B------:R-:W1:Y:S01]  /*6040*/  LDCU.64 UR54, c[0x0][0x888] ;  /* 0x00011100ff3677ac */ /* 0x000e620008000a00 */
[----:B------:R-:W1:Y:S01]  /*6050*/  LDCU.64 UR40, c[0x0][0xb28] ;  /* 0x00016500ff2877ac */ /* 0x000e620008000a00 */
[----:B------:R-:W1:Y:S01]  /*6060*/  LDCU.128 UR56, c[0x0][0xb10] ;  /* 0x00016200ff3877ac */ /* 0x000e620008000c00 */
[----:B------:R-:W1:Y:S01]  /*6070*/  LDCU UR53, c[0x0][0x374] ;  /* 0x00006e80ff3577ac */ /* 0x000e620008000800 */
[----:B------:R-:W-:Y:S01]  /*6080*/  UMOV UR47, URZ ;  /* 0x000000ff002f7c82 */ /* 0x000fe20008000000 */
[----:B------:R-:W-:Y:S01]  /*6090*/  UMOV UR46, URZ ;  /* 0x000000ff002e7c82 */ /* 0x000fe20008000000 */
[----:B--2-4-:R-:W-:-:S07]  /*60a0*/  IMAD.IADD R37, R0, 0x1, R37 ;  /* 0x0000000100257824 */ /* 0x014fce00078e0225 */
.L_x_148:
[----:B------:R-:W-:Y:S02]  /*60b0*/  LEA R3, R89, UR43, 0x3 ;  /* 0x0000002b59037c11 */ /* 0x000fe4000f8e18ff */
[----:B------:R-:W-:Y:S02]  /*60c0*/  SHF.L.U32 R0, R91, 0x1f, RZ ;  /* 0x0000001f5b007819 */ /* 0x000fe400000006ff */
[----:B------:R-:W-:Y:S02]  /*60d0*/  LEA R5, R89, UR43, 0x4 ;  /* 0x0000002b59057c11 */ /* 0x000fe4000f8e20ff */
[----:B--2---:R-:W2:Y:S02]  /*60e0*/  SYNCS.PHASECHK.TRANS64.TRYWAIT P0, [R3+URZ+0x90], R0 ;  /* 0x00009000030075a7 */ /* 0x004ea400080011ff */
[----:B-12---:R-:W-:Y:S05]  /*60f0*/  @!P0 BRA `(.L_x_105) ;  /* 0x0000004c00748947 */ /* 0x006fea0003800000 */
.L_x_199:
        /* <DEDUP_REMOVED lines=8> */
[----:B----4-:R-:W-:Y:S11]  /*6180*/  LOP3.LUT P0, RZ, R6, 0x1, RZ, 0xc0, !PT ;  /* 0x0000000106ff7812 */ /* 0x010ff6000780c0ff */
[----:B------:R-:W-:Y:S02]  /*6190*/  @!UPT UIADD3 URZ, UPT, UPT, URZ, URZ, URZ ;  /* 0x000000fffffff290 */ /* 0x000fe4000fffe0ff */
[----:B-1----:R-:W-:Y:S01]  /*61a0*/  VOTEU.ANY UP1, P0 ;  /* 0x0000000000ff7886 */ /* 0x002fe20000020100 */
[----:B------:R-:W-:Y:S01]  /*61b0*/  PLOP3.LUT P0, PT, PT, PT, UP1, 0x80, 0x8 ;  /* 0x000000000008781c */ /* 0x000fe20003f0f018 */
[----:B------:R-:W-:Y:S11]  /*61c0*/  UP2UR UR62, UPR, URZ, 0x2 ;  /* 0x00000002ff3e7883 */ /* 0x000ff60008000000 */
[----:B------:R-:W-:Y:S01]  /*61d0*/  @!UPT UIADD3 URZ, UPT, UPT, URZ, URZ, URZ ;  /* 0x000000fffffff290 */ /* 0x000fe2000fffe0ff */
[----:B--2---:R-:W-:Y:S02]  /*61e0*/  @P0 SHF.R.U32.HI R0, RZ, 0x10, R5 ;  /* 0x00000010ff000819 */ /* 0x004fe40000011605 */
        /* <DEDUP_REMOVED lines=12> */
[----:B------:R-:W2:Y:S01]  /*62b0*/  LDCU UR12, c[0x0][0xb20] ;  /* 0x00016400ff0c77ac */ /* 0x000ea20008000800 */
[----:B------:R-:W-:Y:S02]  /*62c0*/  UIMAD.WIDE.U32 UR4, UR53, UR59, URZ ;  /* 0x0000003b350472a5 */ /* 0x000fe4000f8e00ff */
[----:B------:R-:W-:Y:S02]  /*62d0*/  UIMAD.WIDE.U32 UR6, UR60, UR56, URZ ;  /* 0x000000383c0672a5 */ /* 0x000fe4000f8e00ff */
[----:B------:R-:W-:Y:S02]  /*62e0*/  UISETP.NE.AND UP0, UPT, UR58, 0x1, UPT ;  /* 0x000000013a00788c */ /* 0x000fe4000bf05270 */
[----:B------:R-:W-:Y:S02]  /*62f0*/  UIMAD.WIDE.U32 UR8, UR37, UR59, URZ ;  /* 0x0000003b250872a5 */ /* 0x000fe4000f8e00ff */
[----:B------:R-:W-:Y:S02]  /*6300*/  UIMAD.WIDE.U32 UR10, UR38, UR56, URZ ;  /* 0x00000038260a72a5 */ /* 0x000fe4000f8e00ff */
[----:B------:R-:W-:Y:S02]  /*6310*/  UISETP.NE.AND UP1, UPT, UR42, 0x1, UPT ;  /* 0x000000012a00788c */ /* 0x000fe4000bf25270 */
[----:B------:R-:W-:Y:S01]  /*6320*/  UISETP.NE.AND UP2, UPT, UR45, 0x1, UPT ;  /* 0x000000012d00788c */ /* 0x000fe2000bf45270 */
[----:B------:R-:W-:Y:S02]  /*6330*/  UMOV UR4, UR5 ;  /* 0x0000000500047c82 */ /* 0x000fe40008000000 */
[----:B--2---:R-:W-:Y:S03]  /*6340*/  USHF.R.U32.HI UR5, URZ, UR12, UR4 ;  /* 0x0000000cff057299 */ /* 0x004fe60008011604 */
[----:B------:R-:W-:Y:S02]  /*6350*/  UMOV UR4, UR7 ;  /* 0x0000000700047c82 */ /* 0x000fe40008000000 */
[----:B------:R-:W-:Y:S02]  /*6360*/  USHF.R.U32.HI UR7, URZ, UR57, UR4 ;  /* 0x00000039ff077299 */ /* 0x000fe40008011604 */
[----:B------:R-:W-:Y:S02]  /*6370*/  USEL UR4, UR53, UR5, !UP0 ;  /* 0x0000000535047287 */ /* 0x000fe4000c000000 */
[----:B------:R-:W-:Y:S01]  /*6380*/  USEL UR7, UR60, UR7, !UP1 ;  /* 0x000000073c077287 */ /* 0x000fe2000c800000 */
[----:B------:R-:W-:Y:S01]  /*6390*/  UMOV UR5, UR9 ;  /* 0x0000000900057c82 */ /* 0x000fe20008000000 */
[----:B------:R-:W-:Y:S02]  /*63a0*/  UIMAD.WIDE.U32 UR8, UR4, UR40, URZ ;  /* 0x00000028040872a5 */ /* 0x000fe4000f8e00ff */
[----:B------:R-:W-:Y:S03]  /*63b0*/  USHF.R.U32.HI UR6, URZ, UR12, UR5 ;  /* 0x0000000cff067299 */ /* 0x000fe60008011605 */
[----:B------:R-:W-:Y:S01]  /*63c0*/  UMOV UR5, UR11 ;  /* 0x0000000b00057c82 */ /* 0x000fe20008000000 */
[----:B------:R-:W-:Y:S02]  /*63d0*/  UIMAD.WIDE.U32 UR10, UR7, UR40, URZ ;  /* 0x00000028070a72a5 */ /* 0x000fe4000f8e00ff */
[----:B------:R-:W-:Y:S02]  /*63e0*/  USHF.R.U32.HI UR12, URZ, UR57, UR5 ;  /* 0x00000039ff0c7299 */ /* 0x000fe40008011605 */
[----:B------:R-:W-:Y:S01]  /*63f0*/  USEL UR6, UR37, UR6, !UP0 ;  /* 0x0000000625067287 */ /* 0x000fe2000c000000 */
[----:B------:R-:W-:Y:S02]  /*6400*/  UMOV UR5, UR9 ;  /* 0x0000000900057c82 */ /* 0x000fe40008000000 */
[----:B------:R-:W-:Y:S01]  /*6410*/  UMOV UR10, UR11 ;  /* 0x0000000b000a7c82 */ /* 0x000fe20008000000 */
[----:B------:R-:W-:Y:S02]  /*6420*/  @UP2 USHF.R.U32.HI UR4, URZ, UR41, UR5 ;  /* 0x00000029ff042299 */ /* 0x000fe40008011605 */
[----:B------:R-:W-:Y:S02]  /*6430*/  @UP2 USHF.R.U32.HI UR7, URZ, UR41, UR10 ;  /* 0x00000029ff072299 */ /* 0x000fe4000801160a */
[----:B------:R-:W-:Y:S02]  /*6440*/  UIMAD UR4, UR45, UR4, URZ ;  /* 0x000000042d0472a4 */ /* 0x000fe4000f8e02ff */
        /* <DEDUP_REMOVED lines=8> */
[----:B------:R-:W-:Y:S02]  /*64d0*/  USEL UR11, UR6, UR4, !UP2 ;  /* 0x00000004060b7287 */ /* 0x000fe4000d000000 */
[----:B------:R-:W-:Y:S02]  /*64e0*/  UIADD3 UR8, UPT, UPT, -UR5, URZ, URZ ;  /* 0x000000ff05087290 */ /* 0x000fe4000fffe1ff */
[----:B------:R-:W-:Y:S01]  /*64f0*/  UIADD3 UR10, UPT, UPT, -UR11, URZ, URZ ;  /* 0x000000ff0b0a7290 */ /* 0x000fe2000fffe1ff */
[----:B------:R-:W-:Y:S01]  /*6500*/  @!UP0 UMOV UR4, UR9 ;  /* 0x0000000900048c82 */ /* 0x000fe20008000000 */
[----:B------:R-:W-:Y:S02]  /*6510*/  UIADD3 UR9, UPT, UPT, -UR6, URZ, URZ ;  /* 0x000000ff06097290 */ /* 0x000fe4000fffe1ff */
[----:B------:R-:W-:Y:S02]  /*6520*/  @!UP0 USHF.R.U32.HI UR4, URZ, UR41, UR4 ;  /* 0x00000029ff048299 */ /* 0x000fe40008011604 */
[----:B------:R-:W-:Y:S02]  /*6530*/  UIMAD UR10, UR45, UR10, UR6 ;  /* 0x0000000a2d0a72a4 */ /* 0x000fe4000f8e0206 */
[----:B------:R-:W-:Y:S04]  /*6540*/  @!UP0 USEL UR4, UR5, UR4, !UP2 ;  /* 0x0000000405048287 */ /* 0x000fe8000d000000 */
[----:B------:R-:W-:Y:S02]  /*6550*/  @!UP0 UIMAD UR10, UR7, UR10, UR4 ;  /* 0x0000000a070a82a4 */ /* 0x000fe4000f8e0204 */
[----:B------:R-:W-:Y:S02]  /*6560*/  @!UP0 UIADD3 UR11, UPT, UPT, UR11, -UR4, URZ ;  /* 0x800000040b0b8290 */ /* 0x000fe4000fffe0ff */
[----:B------:R-:W-:Y:S02]  /*6570*/  UIMAD UR7, UR42, UR8, UR38 ;  /* 0x000000082a0772a4 */ /* 0x000fe4000f8e0226 */
[----:B------:R-:W-:Y:S02]  /*6580*/  @!UP0 UIMAD UR6, UR11, UR45, UR5 ;  /* 0x0000002d0b0682a4 */ /* 0x000fe4000f8e0205 */
[----:B------:R-:W-:Y:S01]  /*6590*/  UIMAD UR4, UR58, UR9, UR37 ;  /* 0x000000093a0472a4 */ /* 0x000fe2000f8e0225 */
[----:B------:R-:W-:Y:S02]  /*65a0*/  @!UP0 UMOV UR5, UR10 ;  /* 0x0000000a00058c82 */ /* 0x000fe40008000000 */
[----:B------:R-:W-:Y:S02]  /*65b0*/  UIMAD UR38, UR5, UR42, UR7 ;  /* 0x0000002a052672a4 */ /* 0x000fe4000f8e0207 */
[----:B------:R-:W-:Y:S11]  /*65c0*/  UIMAD UR37, UR6, UR58, UR4 ;  /* 0x0000003a062572a4 */ /* 0x000ff6000f8e0204 */
[----:B------:R-:W-:Y:S01]  /*65d0*/  @!UPT UIADD3 URZ, UPT, UPT, URZ, URZ, URZ ;  /* 0x000000fffffff290 */ /* 0x000fe2000fffe0ff */
.L_x_106:
[----:B------:R-:W-:Y:S01]  /*65e0*/  UISETP.NE.AND UP0, UPT, UR39, 0x1, UPT ;  /* 0x000000012700788c */ /* 0x000fe2000bf05270 */
[----:B------:R-:W-:Y:S01]  /*65f0*/  LOP3.LUT P0, RZ, R87, 0x1b0, RZ, 0xc0, !PT ;  /* 0x000001b057ff7812 */ /* 0x000fe2000780c0ff */
[----:B------:R-:W-:Y:S01]  /*6600*/  USHF.L.U32 UR50, UR20, 0x6, URZ ;  /* 0x0000000614327899 */ /* 0x000fe200080006ff */
[----:B------:R-:W-:Y:S01]  /*6610*/  BSSY.RECONVERGENT B6, `(.L_x_107) ;  /* 0x0000034000067945 */ /* 0x000fe20003800200 */
[----:B------:R-:W-:Y:S01]  /*6620*/  USHF.L.U32 UR49, UR24, 0x8, URZ ;  /* 0x0000000818317899 */ /* 0x000fe200080006ff */
[----:B------:R-:W-:Y:S06]  /*6630*/  IADD3 R89, PT, PT, R89, 0x1, RZ ;  /* 0x0000000159597810 */ /* 0x000fec0007ffe0ff */
[----:B------:R-:W2:Y:S01]  /*6640*/  @!UP0 LDCU.128 UR12, c[0x0][0xb10] ;  /* 0x00016200ff0c87ac */ /* 0x000ea20008000c00 */
[----:B------:R-:W4:Y:S01]  /*6650*/  @!UP0 LDCU UR5, c[0x0][0xb0c] ;  /* 0x00016180ff0587ac */ /* 0x000f220008000800 */
[----:B------:R-:W3:Y:S01]  /*6660*/  @!UP0 LDCU UR10, c[0x0][0xb20] ;  /* 0x00016400ff0a87ac */ /* 0x000ee20008000800 */
[----:B--2---:R-:W-:Y:S02]  /*6670*/  UIMAD.WIDE.U32 UR8, UR38, UR12, URZ ;  /* 0x0000000c260872a5 */ /* 0x004fe4000f8e00ff */
[----:B------:R-:W-:Y:S02]  /*6680*/  UIMAD.WIDE.U32 UR6, UR37, UR15, URZ ;  /* 0x0000000f250672a5 */ /* 0x000fe4000f8e00ff */
[----:B------:R-:W-:Y:S03]  /*6690*/  @!UP0 UISETP.NE.AND UP1, UPT, UR14, 0x1, UPT ;  /* 0x000000010e00888c */ /* 0x000fe6000bf25270 */
[----:B------:R-:W-:Y:S01]  /*66a0*/  @!UP0 UMOV UR4, UR9 ;  /* 0x0000000900048c82 */ /* 0x000fe20008000000 */
[----:B----4-:R-:W-:Y:S02]  /*66b0*/  @!UP0 UISETP.NE.AND UP2, UPT, UR5, 0x1, UPT ;  /* 0x000000010500888c */ /* 0x010fe4000bf45270 */
[----:B------:R-:W-:Y:S01]  /*66c0*/  @!UP0 USHF.R.U32.HI UR4, URZ, UR13, UR4 ;  /* 0x0000000dff048299 */ /* 0x000fe20008011604 */
[----:B------:R-:W-:Y:S02]  /*66d0*/  @!UP0 UMOV UR6, UR7 ;  /* 0x0000000700068c82 */ /* 0x000fe40008000000 */
[----:B---3--:R-:W-:Y:S02]  /*66e0*/  @!UP0 USHF.R.U32.HI UR6, URZ, UR10, UR6 ;  /* 0x0000000aff068299 */ /* 0x008fe40008011606 */
[----:B------:R-:W-:Y:S02]  /*66f0*/  @!UP0 USEL UR7, UR38, UR4, !UP2 ;  /* 0x0000000426078287 */ /* 0x000fe4000d000000 */
[----:B------:R-:W-:Y:S04]  /*6700*/  @!UP0 USEL UR6, UR37, UR6, !UP1 ;  /* 0x0000000625068287 */ /* 0x000fe8000c800000 */
[----:B------:R-:W-:Y:S02]  /*6710*/  @!UP0 UIADD3 UR4, UPT, UPT, -UR7, UR6, URZ ;  /* 0x0000000607048290 */ /* 0x000fe4000fffe1ff */
[----:B------:R-:W-:Y:S02]  /*6720*/  @!UP0 UIADD3 UR6, UPT, UPT, UR7, -UR6, URZ ;  /* 0x8000000607068290 */ /* 0x000fe4000fffe0ff */
[----:B------:R-:W-:Y:S02]  /*6730*/  @!UP0 UIMAD UR38, UR4, UR5, UR38 ;  /* 0x00000005042682a4 */ /* 0x000fe4000f8e0226 */
[----:B------:R-:W-:Y:S01]  /*6740*/  @!UP0 UIMAD UR37, UR6, UR14, UR37 ;  /* 0x0000000e062582a4 */ /* 0x000fe2000f8e0225 */
[----:B------:R-:W-:Y:S11]  /*6750*/  @!P0 BRA `(.L_x_108) ;  /* 0x00000000007c8947 */ /* 0x000ff60003800000 */
[----:B------:R-:W2:Y:S01]  /*6760*/  LDCU.64 UR8, c[0x4][0x80] ;  /* 0x01001000ff0877ac */ /* 0x000ea20008000a00 */
[----:B------:R-:W-:Y:S01]  /*6770*/  MOV R2, 0x0 ;  /* 0x0000000000027802 */ /* 0x000fe20000000f00 */
[----:B------:R-:W-:Y:S02]  /*6780*/  HFMA2 R12, -RZ, RZ, 0, 5.9604644775390625e-08 ;  /* 0x00000001ff0c7431 */ /* 0x000fe400000001ff */
[----:B------:R-:W-:Y:S01]  /*6790*/  IMAD.MOV.U32 R8, RZ, RZ, 0x70 ;  /* 0x00000070ff087424 */ /* 0x000fe200078e00ff */
[----:B------:R3:W4:Y:S01]  /*67a0*/  LDC.64 R14, c[0x4][R2] ;  /* 0x01000000020e7b82 */ /* 0x0007220000000a00 */
[----:B------:R-:W1:Y:S01]  /*67b0*/  LDCU.64 UR6, c[0x4][0x88] ;  /* 0x01001100ff0677ac */ /* 0x000e620008000a00 */
[----:B------:R-:W-:Y:S01]  /*67c0*/  IMAD.MOV.U32 R13, RZ, RZ, RZ ;  /* 0x000000ffff0d7224 */ /* 0x000fe200078e00ff */
[----:B------:R-:W1:Y:S01]  /*67d0*/  LDCU.64 UR4, c[0x4][0x8] ;  /* 0x01000100ff0477ac */ /* 0x000e620008000a00 */
[----:B--2---:R-:W-:Y:S01]  /*67e0*/  MOV R5, UR9 ;  /* 0x0000000900057c02 */ /* 0x004fe20008000f00 */
[----:B------:R-:W-:Y:S01]  /*67f0*/  IMAD.U32 R4, RZ, RZ, UR8 ;  /* 0x00000008ff047e24 */ /* 0x000fe2000f8e00ff */
[----:B-1----:R-:W-:Y:S01]  /*6800*/  MOV R7, UR7 ;  /* 0x0000000700077c02 */ /* 0x002fe20008000f00 */
[----:B------:R-:W-:Y:S01]  /*6810*/  IMAD.U32 R6, RZ, RZ, UR6 ;  /* 0x00000006ff067e24 */ /* 0x000fe2000f8e00ff */
[----:B------:R-:W-:Y:S01]  /*6820*/  MOV R11, UR5 ;  /* 0x00000005000b7c02 */ /* 0x000fe20008000f00 */
[----:B------:R-:W-:Y:S02]  /*6830*/  IMAD.U32 R10, RZ, RZ, UR4 ;  /* 0x00000004ff0a7e24 */ /* 0x000fe4000f8e00ff */
[----:B------:R-:W-:Y:S07]  /*6840*/  LEPC R20, `(.L_x_109) ;  /* 0x000000001014794e */ /* 0x000fee0000000000 */
[----:B---345:R-:W-:Y:S05]  /*6850*/  CALL.ABS.NOINC R14 ;  /* 0x000000000e007343 */ /* 0x038fea0003c00000 */
.L_x_109:
[----:B------:R-:W1:Y:S01]  /*6860*/  LDCU.64 UR8, c[0x4][0x80] ;  /* 0x01001000ff0877ac */ /* 0x000e620008000a00 */
[----:B------:R-:W2:Y:S01]  /*6870*/  LDC.64 R2, c[0x4][R2] ;  /* 0x0100000002027b82 */ /* 0x000ea20000000a00 */
[----:B------:R-:W-:Y:S02]  /*6880*/  HFMA2 R12, -RZ, RZ, 0, 5.9604644775390625e-08 ;  /* 0x00000001ff0c7431 */ /* 0x000fe400000001ff */
[----:B------:R-:W-:Y:S02]  /*6890*/  IMAD.MOV.U32 R8, RZ, RZ, 0x70 ;  /* 0x00000070ff087424 */ /* 0x000fe400078e00ff */
[----:B------:R-:W-:Y:S01]  /*68a0*/  IMAD.MOV.U32 R13, RZ, RZ, RZ ;  /* 0x000000ffff0d7224 */ /* 0x000fe200078e00ff */
[----:B------:R-:W3:Y:S01]  /*68b0*/  LDCU.64 UR6, c[0x4][0x88] ;  /* 0x01001100ff0677ac */ /* 0x000ee20008000a00 */
[----:B------:R-:W4:Y:S01]  /*68c0*/  LDCU.64 UR4, c[0x4][0x8] ;  /* 0x01000100ff0477ac */ /* 0x000f220008000a00 */
[----:B-1----:R-:W-:Y:S02]  /*68d0*/  MOV R4, UR8 ;  /* 0x0000000800047c02 */ /* 0x002fe40008000f00 */
[----:B------:R-:W-:Y:S02]  /*68e0*/  MOV R5, UR9 ;  /* 0x0000000900057c02 */ /* 0x000fe40008000f00 */
[----:B---3--:R-:W-:Y:S01]  /*68f0*/  MOV R7, UR7 ;  /* 0x0000000700077c02 */ /* 0x008fe20008000f00 */
[----:B------:R-:W-:Y:S01]  /*6900*/  IMAD.U32 R6, RZ, RZ, UR6 ;  /* 0x00000006ff067e24 */ /* 0x000fe2000f8e00ff */
[----:B----4-:R-:W-:Y:S01]  /*6910*/  MOV R11, UR5 ;  /* 0x00000005000b7c02 */ /* 0x010fe20008000f00 */
[----:B------:R-:W-:Y:S02]  /*6920*/  IMAD.U32 R10, RZ, RZ, UR4 ;  /* 0x00000004ff0a7e24 */ /* 0x000fe4000f8e00ff */
[----:B------:R-:W-:Y:S07]  /*6930*/  LEPC R20, `(.L_x_108) ;  /* 0x000000001014794e */ /* 0x000fee0000000000 */
[----:B--2---:R-:W-:Y:S05]  /*6940*/  CALL.ABS.NOINC R2 ;  /* 0x0000000002007343 */ /* 0x004fea0003c00000 */
.L_x_108:
[----:B------:R-:W-:Y:S05]  /*6950*/  BSYNC.RECONVERGENT B6 ;  /* 0x0000000000067941 */ /* 0x000fea0003800200 */
.L_x_107:
[----:B------:R-:W-:Y:S02]  /*6960*/  ISETP.NE.U32.AND P0, PT, RZ, UR54, PT ;  /* 0x00000036ff007c0c */ /* 0x000fe4000bf05070 */
[C---:B------:R-:W-:Y:S02]  /*6970*/  ISETP.NE.U32.AND P1, PT, R82.reuse, RZ, PT ;  /* 0x000000ff5200720c */ /* 0x040fe40003f25070 */
[----:B------:R-:W-:Y:S02]  /*6980*/  ISETP.NE.U32.AND P4, PT, R82, RZ, PT ;  /* 0x000000ff5200720c */ /* 0x000fe40003f85070 */
[----:B------:R-:W-:Y:S02]  /*6990*/  ISETP.NE.AND.EX P0, PT, RZ, UR55, PT, P0 ;  /* 0x00000037ff007c0c */ /* 0x000fe4000bf05300 */
[C---:B------:R-:W-:Y:S02]  /*69a0*/  ISETP.NE.AND.EX P1, PT, R83.reuse, RZ, PT, P1 ;  /* 0x000000ff5300720c */ /* 0x040fe40003f25310 */
[----:B------:R-:W-:Y:S02]  /*69b0*/  ISETP.NE.AND.EX P4, PT, R83, RZ, P0, P4 ;  /* 0x000000ff5300720c */ /* 0x000fe40000785340 */
[----:B------:R-:W-:Y:S02]  /*69c0*/  ISETP.NE.U32.AND P5, PT, R78, RZ, PT ;  /* 0x000000ff4e00720c */ /* 0x000fe40003fa5070 */
[----:B------:R-:W-:Y:S02]  /*69d0*/  ISETP.NE.U32.AND P3, PT, RZ, UR54, PT ;  /* 0x00000036ff007c0c */ /* 0x000fe4000bf65070 */
[----:B------:R-:W-:Y:S02]  /*69e0*/  PLOP3.LUT P2, PT, PT, PT, PT, 0x8, 0x80 ;  /* 0x000000000080781c */ /* 0x000fe40003f4e170 */
[----:B------:R-:W-:Y:S02]  /*69f0*/  ISETP.NE.AND.EX P5, PT, R79, RZ, PT, P5 ;  /* 0x000000ff4f00720c */ /* 0x000fe40003fa5350 */
[----:B------:R-:W-:Y:S03]  /*6a00*/  ISETP.NE.AND.EX P3, PT, RZ, UR55, PT, P3 ;  /* 0x00000037ff007c0c */ /* 0x000fe6000bf65330 */
[----:B------:R-:W-:Y:S01]  /*6a10*/  @!P4 PLOP3.LUT P2, PT, P1, PT, PT, 0x80, 0x8 ;  /* 0x000000000008c81c */ /* 0x000fe20000f4f070 */
[----:B------:R-:W-:Y:S01]  /*6a20*/  @!UPT UIADD3 URZ, UPT, UPT, URZ, URZ, URZ ;  /* 0x000000fffffff290 */ /* 0x000fe2000fffe0ff */
[----:B------:R-:W-:Y:S11]  /*6a30*/  @!P1 BRA `(.L_x_110) ;  /* 0x0000000000309947 */ /* 0x000ff60003800000 */
[----:B------:R-:W-:Y:S01]  /*6a40*/  ISETP.NE.U32.AND P0, PT, R80, RZ, PT ;  /* 0x000000ff5000720c */ /* 0x000fe20003f05070 */
[----:B------:R-:W2:Y:S01]  /*6a50*/  LDCU.64 UR4, c[0x0][0x358] ;  /* 0x00006b00ff0477ac */ /* 0x000ea20008000a00 */
[----:B------:R-:W-:Y:S02]  /*6a60*/  IMAD.MOV.U32 R84, RZ, RZ, 0x1 ;  /* 0x00000001ff547424 */ /* 0x000fe400078e00ff */
[----:B------:R-:W-:Y:S11]  /*6a70*/  ISETP.NE.AND.EX P0, PT, R81, RZ, PT, P0 ;  /* 0x000000ff5100720c */ /* 0x000ff60003f05300 */
[----:B------:R-:W-:Y:S02]  /*6a80*/  @!UPT UIADD3 URZ, UPT, UPT, URZ, URZ, URZ ;  /* 0x000000fffffff290 */ /* 0x000fe4000fffe0ff */
[----:B------:R-:W3:Y:S01]  /*6a90*/  @P0 LDC.64 R2, c[0x0][0x888] ;  /* 0x00022200ff020b82 */ /* 0x000ee20000000a00 */
[----:B-1----:R-:W-:Y:S04]  /*6aa0*/  @P0 IMAD R0, R82, UR36, RZ ;  /* 0x0000002452000c24 */ /* 0x002fe8000f8e02ff */
[----:B---3--:R-:W-:Y:S04]  /*6ab0*/  @P0 IMAD.WIDE R2, R0, 0x4, R2 ;  /* 0x0000000400020825 */ /* 0x008fe800078e0202 */
[----:B------:R-:W-:Y:S01]  /*6ac0*/  HFMA2 R0, -RZ, RZ, 0, 5.9604644775390625e-08 ;  /* 0x00000001ff007431 */ /* 0x000fe200000001ff */
[----:B--2--5:R2:W5:Y:S04]  /*6ad0*/  @P0 LDG.E R41, desc[UR4][R2.64] ;  /* 0x0000000402290981 */ /* 0x024568000c1e1900 */
[----:B------:R-:W-:Y:S01]  /*6ae0*/  @!P0 PRMT R84, R0, 0x7610, R84 ;  /* 0x0000761000548816 */ /* 0x000fe20000000054 */
[----:B--2---:R-:W3:Y:S06]  /*6af0*/  @!P0 LDC R41, c[0x0][0x880] ;  /* 0x00022000ff298b82 */ /* 0x004eec0000000800 */
.L_x_110:
[----:B------:R-:W-:Y:S05]  /*6b00*/  @!P5 BRA `(.L_x_111) ;  /* 0x000000000024d947 */ /* 0x000fea0003800000 */
[----:B------:R-:W-:Y:S01]  /*6b10*/  ISETP.NE.U32.AND P0, PT, R76, RZ, PT ;  /* 0x000000ff4c00720c */ /* 0x000fe20003f05070 */
[----:B------:R-:W2:Y:S03]  /*6b20*/  LDCU.64 UR4, c[0x0][0x358] ;  /* 0x00006b00ff0477ac */ /* 0x000ea60008000a00 */
[----:B------:R-:W-:Y:S11]  /*6b30*/  ISETP.NE.AND.EX P0, PT, R77, RZ, PT, P0 ;  /* 0x000000ff4d00720c */ /* 0x000ff60003f05300 */
[----:B------:R-:W-:Y:S02]  /*6b40*/  @!UPT UIADD3 URZ, UPT, UPT, URZ, URZ, URZ ;  /* 0x000000fffffff290 */ /* 0x000fe4000fffe0ff */
[----:B------:R-:W4:Y:S01]  /*6b50*/  @P0 LDC.64 R2, c[0x0][0x8a8] ;  /* 0x00022a00ff020b82 */ /* 0x000f220000000a00 */
[----:B-1----:R-:W-:Y:S04]  /*6b60*/  @P0 IMAD R0, R78, UR36, RZ ;  /* 0x000000244e000c24 */ /* 0x002fe8000f8e02ff */
[----:B----4-:R-:W-:Y:S05]  /*6b70*/  @P0 IMAD.WIDE R2, R0, 0x4, R2 ;  /* 0x0000000400020825 */ /* 0x010fea00078e0202 */
[----:B--2--5:R2:W5:Y:S02]  /*6b80*/  @P0 LDG.E R38, desc[UR4][R2.64] ;  /* 0x0000000402260981 */ /* 0x024564000c1e1900 */
[----:B--2---:R-:W4:Y:S02]  /*6b90*/  @!P0 LDC R38, c[0x0][0x8a0] ;  /* 0x00022800ff268b82 */ /* 0x004f240000000800 */
.L_x_111:
[----:B---3-5:R-:W-:Y:S01]  /*6ba0*/  FSETP.NEU.AND P0, PT, R41, RZ, PT ;  /* 0x000000ff2900720b */ /* 0x028fe20003f0d000 */
[----:B------:R-:W-:Y:S01]  /*6bb0*/  BSSY B1, `(.L_x_112) ;  /* 0x0000038000017945 */ /* 0x000fe20003800000 */
[----:B------:R-:W-:Y:S01]  /*6bc0*/  SEL R5, RZ, 0xffffffff, P3 ;  /* 0xffffffffff057807 */ /* 0x000fe20001800000 */
[----:B------:R-:W-:Y:S01]  /*6bd0*/  IMAD.MOV.U32 R46, RZ, RZ, 0x1 ;  /* 0x00000001ff2e7424 */ /* 0x000fe200078e00ff */
[----:B------:R-:W-:Y:S01]  /*6be0*/  @!P4 LOP3.LUT P3, RZ, R84, 0xff, RZ, 0xc0, !PT ;  /* 0x000000ff54ffc812 */ /* 0x000fe2000786c0ff */
[C---:B------:R-:W-:Y:S01]  /*6bf0*/  IMAD R39, R36.reuse, 0x80, R37 ;  /* 0x0000008024277824 */ /* 0x040fe200078e0225 */
[----:B-1----:R-:W-:Y:S01]  /*6c00*/  @!P4 SEL R0, RZ, 0xffffffff, P0 ;  /* 0xffffffffff00c807 */ /* 0x002fe20000000000 */
[----:B------:R-:W-:Y:S01]  /*6c10*/  IMAD R90, R97, -0x10, R95 ;  /* 0xfffffff0615a7824 */ /* 0x000fe200078e025f */
[----:B------:R-:W-:Y:S01]  /*6c20*/  LOP3.LUT R93, R93, 0x1, RZ, 0x3c, !PT ;  /* 0x000000015d5d7812 */ /* 0x000fe200078e3cff */
[----:B------:R-:W-:Y:S01]  /*6c30*/  IMAD.MOV.U32 R47, RZ, RZ, RZ ;  /* 0x000000ffff2f7224 */ /* 0x000fe200078e00ff */
[C---:B------:R-:W-:Y:S02]  /*6c40*/  @P2 SEL R0, R5.reuse, R0, !P3 ;  /* 0x0000000005002207 */ /* 0x040fe40005800000 */
[----:B------:R-:W-:Y:S02]  /*6c50*/  CS2R R74, SRZ ;  /* 0x00000000004a7805 */ /* 0x000fe4000001ff00 */
[----:B------:R-:W-:Y:S02]  /*6c60*/  LEA R100, R36, UR43, 0x3 ;  /* 0x0000002b24647c11 */ /* 0x000fe4000f8e18ff */
[----:B------:R-:W-:Y:S02]  /*6c70*/  CS2R R72, SRZ ;  /* 0x0000000000487805 */ /* 0x000fe4000001ff00 */
[----:B------:R-:W-:Y:S02]  /*6c80*/  @!P4 LOP3.LUT R0, R0, 0x1, RZ, 0xc0, !PT ;  /* 0x000000010000c812 */ /* 0x000fe400078ec0ff */
[----:B------:R-:W-:Y:S02]  /*6c90*/  CS2R R66, SRZ ;  /* 0x0000000000427805 */ /* 0x000fe4000001ff00 */
[----:B------:R-:W-:Y:S02]  /*6ca0*/  SHF.L.U32 R3, R92, 0x1f, RZ ;  /* 0x0000001f5c037819 */ /* 0x000fe400000006ff */
[----:B------:R-:W-:Y:S02]  /*6cb0*/  CS2R R64, SRZ ;  /* 0x0000000000407805 */ /* 0x000fe4000001ff00 */
[----:B------:R-:W-:Y:S02]  /*6cc0*/  ISETP.NE.U32.OR P5, PT, R0, 0x1, P4 ;  /* 0x000000010000780c */ /* 0x000fe400027a5470 */
[----:B------:R-:W-:Y:S02]  /*6cd0*/  CS2R R58, SRZ ;  /* 0x00000000003a7805 */ /* 0x000fe4000001ff00 */
[----:B------:R-:W-:Y:S02]  /*6ce0*/  LOP3.LUT P4, R88, R84, 0xff, RZ, 0xc0, !PT ;  /* 0x000000ff54587812 */ /* 0x000fe4000788c0ff */
[----:B------:R-:W-:Y:S02]  /*6cf0*/  CS2R R56, SRZ ;  /* 0x0000000000387805 */ /* 0x000fe4000001ff00 */
[----:B------:R-:W-:Y:S02]  /*6d00*/  SEL R0, RZ, 0xffffffff, P0 ;  /* 0xffffffffff007807 */ /* 0x000fe40000000000 */
[----:B------:R-:W-:Y:S02]  /*6d10*/  CS2R R50, SRZ ;  /* 0x0000000000327805 */ /* 0x000fe4000001ff00 */
[----:B------:R-:W-:Y:S02]  /*6d20*/  P2R R99, PR, RZ, 0x20 ;  /* 0x00000020ff637803 */ /* 0x000fe40000000000 */
[----:B------:R-:W-:Y:S02]  /*6d30*/  CS2R R48, SRZ ;  /* 0x0000000000307805 */ /* 0x000fe4000001ff00 */
[----:B------:R-:W-:Y:S04]  /*6d40*/  @P1 SEL R0, R5, R0, !P4 ;  /* 0x0000000005001207 */ /* 0x000fe80006000000 */
[----:B------:R-:W-:Y:S02]  /*6d50*/  LOP3.LUT R0, R0, 0x1, RZ, 0xc0, !PT ;  /* 0x0000000100007812 */ /* 0x000fe400078ec0ff */
[----:B------:R-:W-:Y:S02]  /*6d60*/  @P5 SHF.L.U32 R2, R93, 0x1f, RZ ;  /* 0x0000001f5d025819 */ /* 0x000fe400000006ff */
[----:B------:R-:W-:Y:S02]  /*6d70*/  ISETP.NE.U32.AND P0, PT, R0, 0x1, PT ;  /* 0x000000010000780c */ /* 0x000fe40003f05070 */
[----:B------:R-:W1:Y:S02]  /*6d80*/  @P5 SYNCS.PHASECHK.TRANS64.TRYWAIT P3, [UR43+0x40], R2 ;  /* 0x00004002ff0055a7 */ /* 0x000e64000806112b */
[----:B------:R-:W-:Y:S01]  /*6d90*/  P2R R60, PR, RZ, 0x1 ;  /* 0x00000001ff3c7803 */ /* 0x000fe20000000000 */
[----:B------:R2:W3:Y:S01]  /*6da0*/  SYNCS.PHASECHK.TRANS64.TRYWAIT P2, [R100+URZ+0xb0], R3 ;  /* 0x0000b003640075a7 */ /* 0x0004e200080411ff */
[----:B-1----:R-:W-:Y:S01]  /*6db0*/  @P5 SEL R46, RZ, 0x1, !P3 ;  /* 0x00000001ff2e5807 */ /* 0x002fe20005800000 */
[----:B--2---:R-:W-:Y:S06]  /*6dc0*/  @!P5 BRA `(.L_x_113) ;  /* 0x000000000058d947 */ /* 0x004fec0003800000 */
[----:B------:R-:W-:Y:S01]  /*6dd0*/  IMAD.MOV.U32 R75, RZ, RZ, RZ ;  /* 0x000000ffff4b7224 */ /* 0x000fe200078e00ff */
[----:B------:R-:W-:Y:S01]  /*6de0*/  ISETP.NE.AND P0, PT, R46, RZ, PT ;  /* 0x000000ff2e00720c */ /* 0x000fe20003f05270 */
[----:B------:R-:W-:Y:S01]  /*6df0*/  BSSY B0, `(.L_x_114) ;  /* 0x000000c000007945 */ /* 0x000fe20003800000 */
[----:B------:R-:W-:Y:S02]  /*6e00*/  CS2R R50, SRZ ;  /* 0x0000000000327805 */ /* 0x000fe4000001ff00 */
[----:B------:R-:W-:Y:S02]  /*6e10*/  CS2R R48, SRZ ;  /* 0x0000000000307805 */ /* 0x000fe4000001ff00 */
[----:B------:R-:W-:Y:S02]  /*6e20*/  CS2R R58, SRZ ;  /* 0x00000000003a7805 */ /* 0x000fe4000001ff00 */
[----:B------:R-:W-:Y:S02]  /*6e30*/  CS2R R56, SRZ ;  /* 0x0000000000387805 */ /* 0x000fe4000001ff00 */
[----:B------:R-:W-:Y:S02]  /*6e40*/  CS2R R66, SRZ ;  /* 0x0000000000427805 */ /* 0x000fe4000001ff00 */
[----:B------:R-:W-:Y:S02]  /*6e50*/  CS2R R64, SRZ ;  /* 0x0000000000407805 */ /* 0x000fe4000001ff00 */
[----:B------:R-:W-:Y:S01]  /*6e60*/  CS2R R72, SRZ ;  /* 0x0000000000487805 */ /* 0x000fe2000001ff00 */
[----:B------:R-:W-:Y:S06]  /*6e70*/  @P0 BRA `(.L_x_115) ;  /* 0x00000000000c0947 */ /* 0x000fec0003800000 */
[----:B------:R-:W-:Y:S04]  /*6e80*/  SHF.L.U32 R5, R93, 0x1f, RZ ;  /* 0x0000001f5d057819 */ /* 0x000fe800000006ff */
[----:B------:R-:W1:Y:S02]  /*6e90*/  SYNCS.PHASECHK.TRANS64.TRYWAIT P0, [UR43+0x40], R5 ;  /* 0x00004005ff0075a7 */ /* 0x000e64000800112b */
[----:B-1----:R-:W-:Y:S05]  /*6ea0*/  @!P0 BRA `(.L_x_116) ;  /* 0x00000040001c8947 */ /* 0x002fea0003800000 */
.L_x_115:
[----:B------:R-:W-:Y:S05]  /*6eb0*/  BSYNC B0 ;  /* 0x0000000000007941 */ /* 0x000fea0003800000 */
.L_x_114:
[----:B------:R-:W-:Y:S01]  /*6ec0*/  ISETP.NE.AND P0, PT, R60, RZ, PT ;  /* 0x000000ff3c00720c */ /* 0x000fe20003f05270 */
[----:B------:R-:W-:Y:S11]  /*6ed0*/  HFMA2 R47, -RZ, RZ, 0, 5.9604644775390625e-08 ;  /* 0x00000001ff2f7431 */ /* 0x000ff600000001ff */
[----:B------:R-:W-:Y:S01]  /*6ee0*/  @!UPT UIADD3 URZ, UPT, UPT, URZ, URZ, URZ ;  /* 0x000000fffffff290 */ /* 0x000fe2000fffe0ff */
[----:B------:R2:W1:Y:S04]  /*6ef0*/  @P0 LDS.128 R48, [R96] ;  /* 0x0000000060300984 */ /* 0x0004680000000c00 */
[----:B------:R2:W1:Y:S04]  /*6f00*/  @P0 LDS.128 R56, [R95+0x10] ;  /* 0x000010005f380984 */ /* 0x0004680000000c00 */
[----:B------:R2:W1:Y:S04]  /*6f10*/  @P0 LDS.128 R64, [R94+0x20] ;  /* 0x000020005e400984 */ /* 0x0004680000000c00 */
[----:B------:R2:W1:Y:S02]  /*6f20*/  @P0 LDS.128 R72, [R90+0x30] ;  /* 0x000030005a480984 */ /* 0x0004640000000c00 */
.L_x_113:
[----:B------:R-:W-:Y:S05]  /*6f30*/  BSYNC B1 ;  /* 0x0000000000017941 */ /* 0x000fea0003800000 */
.L_x_112:
[----:B-1----:R-:W-:Y:S04]  /*6f40*/  SHF.R.U32.HI R0, RZ, 0x15, R39 ;  /* 0x00000015ff007819 */ /* 0x002fe80000011627 */
[----:B------:R-:W-:Y:S01]  /*6f50*/  LOP3.LUT P0, RZ, R0, 0x3, R85, 0x48, !PT ;  /* 0x0000000300ff7812 */ /* 0x000fe20007804855 */
[----:B------:R-:W-:Y:S01]  /*6f60*/  @!UPT UIADD3 URZ, UPT, UPT, URZ, URZ, URZ ;  /* 0x000000fffffff290 */ /* 0x000fe2000fffe0ff */
[----:B---3--:R-:W-:Y:S11]  /*6f70*/  @P2 BRA `(.L_x_117) ;  /* 0x0000000000082947 */ /* 0x008ff60003800000 */
[----:B------:R-:W1:Y:S02]  /*6f80*/  SYNCS.PHASECHK.TRANS64.TRYWAIT P1, [R100+URZ+0xb0], R3 ;  /* 0x0000b003640075a7 */ /* 0x000e6400080211ff */
[----:B-1----:R-:W-:Y:S05]  /*6f90*/  @!P1 BRA `(.L_x_118) ;  /* 0x0000003c00f89947 */ /* 0x002fea0003800000 */
.L_x_117:
[----:B------:R-:W-:Y:S05]  /*6fa0*/  @!P0 BRA `(.L_x_119) ;  /* 0x0000000000408947 */ /* 0x000fea0003800000 */
[----:B------:R-:W3:Y:S01]  /*6fb0*/  LDCU.64 UR8, c[0x4][0x70] ;  /* 0x01000e00ff0877ac */ /* 0x000ee20008000a00 */
[----:B-1----:R-:W-:Y:S01]  /*6fc0*/  MOV R3, 0x0 ;  /* 0x0000000000037802 */ /* 0x002fe20000000f00 */
[----:B------:R-:W-:Y:S02]  /*6fd0*/  HFMA2 R12, -RZ, RZ, 0, 5.9604644775390625e-08 ;  /* 0x00000001ff0c7431 */ /* 0x000fe400000001ff */
[----:B------:R-:W-:Y:S02]  /*6fe0*/  IMAD.MOV.U32 R8, RZ, RZ, 0x192 ;  /* 0x00000192ff087424 */ /* 0x000fe400078e00ff */
[----:B------:R-:W-:Y:S01]  /*6ff0*/  IMAD.MOV.U32 R13, RZ, RZ, RZ ;  /* 0x000000ffff0d7224 */ /* 0x000fe200078e00ff */
[----:B------:R-:W1:Y:S01]  /*7000*/  LDCU.64 UR6, c[0x4][0x78] ;  /* 0x01000f00ff0677ac */ /* 0x000e620008000a00 */
[----:B------:R-:W2:Y:S01]  /*7010*/  LDC.64 R2, c[0x4][R3] ;  /* 0x0100000003027b82 */ /* 0x000ea20000000a00 */
[----:B------:R-:W5:Y:S01]  /*7020*/  LDCU.64 UR4, c[0x4][0x10] ;  /* 0x01000200ff0477ac */ /* 0x000f620008000a00 */
[----:B---3--:R-:W-:Y:S01]  /*7030*/  MOV R5, UR9 ;  /* 0x0000000900057c02 */ /* 0x008fe20008000f00 */
[----:B------:R-:W-:Y:S01]  /*7040*/  IMAD.U32 R4, RZ, RZ, UR8 ;  /* 0x00000008ff047e24 */ /* 0x000fe2000f8e00ff */
[----:B-1----:R-:W-:Y:S01]  /*7050*/  MOV R7, UR7 ;  /* 0x0000000700077c02 */ /* 0x002fe20008000f00 */
[----:B------:R-:W-:Y:S01]  /*7060*/  IMAD.U32 R6, RZ, RZ, UR6 ;  /* 0x00000006ff067e24 */ /* 0x000fe2000f8e00ff */
[----:B-----5:R-:W-:Y:S01]  /*7070*/  MOV R11, UR5 ;  /* 0x00000005000b7c02 */ /* 0x020fe20008000f00 */
[----:B------:R-:W-:Y:S02]  /*7080*/  IMAD.U32 R10, RZ, RZ, UR4 ;  /* 0x00000004ff0a7e24 */ /* 0x000fe4000f8e00ff */
[----:B------:R-:W-:Y:S07]  /*7090*/  LEPC R20, `(.L_x_119) ;  /* 0x000000001014794e */ /* 0x000fee0000000000 */
[----:B--2-4-:R-:W-:Y:S05]  /*70a0*/  CALL.ABS.NOINC R2 ;  /* 0x0000000002007343 */ /* 0x014fea0003c00000 */
.L_x_119:
[C---:B------:R-:W-:Y:S01]  /*70b0*/  SHF.L.U32 R40, R48.reuse, 0x10, RZ ;  /* 0x0000001030287819 */ /* 0x040fe200000006ff */
[----:B------:R-:W-:Y:S05]  /*70c0*/  WARPSYNC.ALL ;  /* 0x0000000000007948 */ /* 0x000fea0003800000 */
[----:B------:R-:W-:Y:S01]  /*70d0*/  R2UR UR4, R39 ;  /* 0x00000000270472ca */ /* 0x000fe200000e0000 */
[----:B------:R-:W-:Y:S01]  /*70e0*/  BSSY.RECONVERGENT B0, `(.L_x_120) ;  /* 0x000008d000007945 */ /* 0x000fe20003800200 */
[----:B------:R-:W-:Y:S02]  /*70f0*/  LOP3.LUT R43, R48, 0xffff0000, RZ, 0xc0, !PT ;  /* 0xffff0000302b7812 */ /* 0x000fe400078ec0ff */
[----:B------:R-:W-:Y:S02]  /*7100*/  SHF.L.U32 R42, R49, 0x10, RZ ;  /* 0x00000010312a7819 */ /* 0x000fe400000006ff */
[----:B------:R-:W-:Y:S02]  /*7110*/  SHF.L.U32 R45, R51, 0x10, RZ ;  /* 0x00000010332d7819 */ /* 0x000fe400000006ff */
[----:B------:R-:W-:Y:S02]  /*7120*/  LOP3.LUT R44, R75, 0xffff0000, RZ, 0xc0, !PT ;  /* 0xffff00004b2c7812 */ /* 0x000fe400078ec0ff */
[----:B------:R-:W-:Y:S03]  /*7130*/  ISETP.NE.AND P0, PT, R98, RZ, PT ;  /* 0x000000ff6200720c */ /* 0x000fe60003f05270 */
[----:B------:R-:W4:Y:S02]  /*7140*/  LDTM.x32 R4, tmem[UR4] ;  /* 0x00000004000479ee */ /* 0x000f2400082c0000 */
[C---:B----4-:R-:W-:Y:S01]  /*7150*/  FMUL R0, R38.reuse, R4 ;  /* 0x0000000426007220 */ /* 0x050fe20000400000 */
[C---:B------:R-:W-:Y:S01]  /*7160*/  FMUL R2, R38.reuse, R5 ;  /* 0x0000000526027220 */ /* 0x040fe20000400000 */
[C---:B-1----:R-:W-:Y:S01]  /*7170*/  FMUL R3, R38.reuse, R6 ;  /* 0x0000000626037220 */ /* 0x042fe20000400000 */
[----:B------:R-:W-:Y:S01]  /*7180*/  FMUL R7, R38, R7 ;  /* 0x0000000726077220 */ /* 0x000fe20000400000 */
[----:B------:R-:W-:Y:S01]  /*7190*/  FFMA R0, R41, R40, R0 ;  /* 0x0000002829007223 */ /* 0x000fe20000000000 */
[----:B------:R-:W-:Y:S01]  /*71a0*/  LOP3.LUT R40, R49, 0xffff0000, RZ, 0xc0, !PT ;  /* 0xffff000031287812 */ /* 0x000fe200078ec0ff */
[C---:B------:R-:W-:Y:S01]  /*71b0*/  FFMA R2, R41.reuse, R43, R2 ;  /* 0x0000002b29027223 */ /* 0x040fe20000000002 */
[C---:B------:R-:W-:Y:S01]  /*71c0*/  SHF.L.U32 R43, R50.reuse, 0x10, RZ ;  /* 0x00000010322b7819 */ /* 0x040fe200000006ff */
[C---:B------:R-:W-:Y:S01]  /*71d0*/  FFMA R3, R41.reuse, R42, R3 ;  /* 0x0000002a29037223 */ /* 0x040fe20000000003 */
[----:B------:R-:W-:Y:S01]  /*71e0*/  LOP3.LUT R42, R50, 0xffff0000, RZ, 0xc0, !PT ;  /* 0xffff0000322a7812 */ /* 0x000fe200078ec0ff */
[----:B------:R-:W-:Y:S01]  /*71f0*/  FMUL R4, R38, R8 ;  /* 0x0000000826047220 */ /* 0x000fe20000400000 */
[----:B------:R-:W-:Y:S01]  /*7200*/  F2FP.BF16.F32.PACK_AB R52, R2, R0 ;  /* 0x000000000234723e */ /* 0x000fe200000010ff */
[----:B------:R-:W-:Y:S01]  /*7210*/  FFMA R7, R41, R40, R7 ;  /* 0x0000002829077223 */ /* 0x000fe20000000007 */
[----:B------:R-:W-:Y:S01]  /*7220*/  LOP3.LUT R40, R51, 0xffff0000, RZ, 0xc0, !PT ;  /* 0xffff000033287812 */ /* 0x000fe200078ec0ff */
[C---:B------:R-:W-:Y:S01]  /*7230*/  FMUL R5, R38.reuse, R9 ;  /* 0x0000000926057220 */ /* 0x040fe20000400000 */
[C---:B------:R-:W-:Y:S01]  /*7240*/  FMUL R6, R38.reuse, R10 ;  /* 0x0000000a26067220 */ /* 0x040fe20000400000 */
[----:B------:R-:W-:Y:S01]  /*7250*/  FMUL R11, R38, R11 ;  /* 0x0000000b260b7220 */ /* 0x000fe20000400000 */
[----:B------:R-:W-:Y:S01]  /*7260*/  F2FP.BF16.F32.PACK_AB R53, R7, R3 ;  /* 0x000000030735723e */ /* 0x000fe200000010ff */
[C---:B------:R-:W-:Y:S01]  /*7270*/  FFMA R4, R41.reuse, R43, R4 ;  /* 0x0000002b29047223 */ /* 0x040fe20000000004 */
[C---:B------:R-:W-:Y:S01]  /*7280*/  SHF.L.U32 R43, R56.reuse, 0x10, RZ ;  /* 0x00000010382b7819 */ /* 0x040fe200000006ff */
[----:B------:R-:W-:Y:S01]  /*7290*/  FFMA R5, R41, R42, R5 ;  /* 0x0000002a29057223 */ /* 0x000fe20000000005 */
[----:B------:R-:W-:Y:S01]  /*72a0*/  LOP3.LUT R42, R57, 0xffff0000, RZ, 0xc0, !PT ;  /* 0xffff0000392a7812 */ /* 0x000fe200078ec0ff */
[----:B------:R-:W-:Y:S01]  /*72b0*/  FFMA R6, R41, R45, R6 ;  /* 0x0000002d29067223 */ /* 0x000fe20000000006 */
[----:B------:R-:W-:Y:S01]  /*72c0*/  SHF.L.U32 R45, R57, 0x10, RZ ;  /* 0x00000010392d7819 */ /* 0x000fe200000006ff */
[----:B------:R-:W-:Y:S01]  /*72d0*/  FFMA R11, R41, R40, R11 ;  /* 0x00000028290b7223 */ /* 0x000fe2000000000b */
[----:B------:R-:W-:Y:S01]  /*72e0*/  LOP3.LUT R40, R56, 0xffff0000, RZ, 0xc0, !PT ;  /* 0xffff000038287812 */ /* 0x000fe200078ec0ff */
[C---:B------:R-:W-:Y:S01]  /*72f0*/  FMUL R8, R38.reuse, R12 ;  /* 0x0000000c26087220 */ /* 0x040fe20000400000 */
[----:B------:R-:W-:Y:S01]  /*7300*/  F2FP.BF16.F32.PACK_AB R54, R5, R4 ;  /* 0x000000040536723e */ /* 0x000fe200000010ff */
[C---:B------:R-:W-:Y:S01]  /*7310*/  FMUL R9, R38.reuse, R13 ;  /* 0x0000000d26097220 */ /* 0x040fe20000400000 */
[----:B------:R-:W-:Y:S01]  /*7320*/  F2FP.BF16.F32.PACK_AB R55, R11, R6 ;  /* 0x000000060b37723e */ /* 0x000fe200000010ff */
[C---:B------:R-:W-:Y:S01]  /*7330*/  FMUL R10, R38.reuse, R14 ;  /* 0x0000000e260a7220 */ /* 0x040fe20000400000 */
[----:B------:R-:W-:Y:S01]  /*7340*/  FMUL R15, R38, R15 ;  /* 0x0000000f260f7220 */ /* 0x000fe20000400000 */
[----:B------:R-:W-:Y:S01]  /*7350*/  FFMA R8, R41, R43, R8 ;  /* 0x0000002b29087223 */ /* 0x000fe20000000008 */
[----:B------:R-:W-:Y:S01]  /*7360*/  SHF.L.U32 R43, R59, 0x10, RZ ;  /* 0x000000103b2b7819 */ /* 0x000fe200000006ff */
[C---:B------:R-:W-:Y:S01]  /*7370*/  FFMA R9, R41.reuse, R40, R9 ;  /* 0x0000002829097223 */ /* 0x040fe20000000009 */
[C---:B------:R-:W-:Y:S01]  /*7380*/  SHF.L.U32 R40, R58.reuse, 0x10, RZ ;  /* 0x000000103a287819 */ /* 0x040fe200000006ff */
        /* <DEDUP_REMOVED lines=8> */
[----:B------:R-:W-:Y:S01]  /*7410*/  FMUL R14, R38, R18 ;  /* 0x00000012260e7220 */ /* 0x000fe20000400000 */
[----:B------:R-:W-:Y:S01]  /*7420*/  FFMA R12, R41, R40, R12 ;  /* 0x00000028290c7223 */ /* 0x000fe2000000000c */
[----:B------:R-:W-:Y:S01]  /*7430*/  LOP3.LUT R40, R59, 0xffff0000, RZ, 0xc0, !PT ;  /* 0xffff00003b287812 */ /* 0x000fe200078ec0ff */
[C---:B------:R-:W-:Y:S01]  /*7440*/  FFMA R13, R41.reuse, R42, R13 ;  /* 0x0000002a290d7223 */ /* 0x040fe2000000000d */
[----:B------:R-:W-:Y:S01]  /*7450*/  LOP3.LUT R42, R64, 0xffff0000, RZ, 0xc0, !PT ;  /* 0xffff0000402a7812 */ /* 0x000fe200078ec0ff */
[----:B------:R-:W-:Y:S01]  /*7460*/  FMUL R19, R38, R19 ;  /* 0x0000001326137220 */ /* 0x000fe20000400000 */
[----:B------:R-:W-:Y:S01]  /*7470*/  FFMA R14, R41, R43, R14 ;  /* 0x0000002b290e7223 */ /* 0x000fe2000000000e */
[----:B------:R-:W-:Y:S01]  /*7480*/  SHF.L.U32 R43, R64, 0x10, RZ ;  /* 0x00000010402b7819 */ /* 0x000fe200000006ff */
[----:B------:R1:W-:Y:S01]  /*7490*/  STS.128 [R96], R52 ;  /* 0x0000003460007388 */ /* 0x0003e20000000c00 */
[----:B------:R-:W-:Y:S01]  /*74a0*/  F2FP.BF16.F32.PACK_AB R70, R13, R12 ;  /* 0x0000000c0d46723e */ /* 0x000fe200000010ff */
[C---:B------:R-:W-:Y:S01]  /*74b0*/  FMUL R16, R38.reuse, R20 ;  /* 0x0000001426107220 */ /* 0x040fe20000400000 */
        /* <DEDUP_REMOVED lines=8> */
[C---:B------:R-:W-:Y:S01]  /*7540*/  FFMA R17, R41.reuse, R42, R17 ;  /* 0x0000002a29117223 */ /* 0x040fe20000000011 */
[----:B------:R-:W-:Y:S01]  /*7550*/  FFMA R18, R41, R45, R18 ;  /* 0x0000002d29127223 */ /* 0x000fe20000000012 */
[----:B------:R1:W-:Y:S01]  /*7560*/  STS.128 [R95+0x10], R68 ;  /* 0x000010445f007388 */ /* 0x0003e20000000c00 */
[----:B------:R-:W-:Y:S01]  /*7570*/  SHF.L.U32 R45, R67, 0x10, RZ ;  /* 0x00000010432d7819 */ /* 0x000fe200000006ff */
[----:B------:R-:W-:Y:S01]  /*7580*/  FFMA R23, R41, R40, R23 ;  /* 0x0000002829177223 */ /* 0x000fe20000000017 */
[----:B------:R-:W-:Y:S01]  /*7590*/  LOP3.LUT R40, R66, 0xffff0000, RZ, 0xc0, !PT ;  /* 0xffff000042287812 */ /* 0x000fe200078ec0ff */
[C---:B------:R-:W-:Y:S01]  /*75a0*/  FMUL R20, R38.reuse, R24 ;  /* 0x0000001826147220 */ /* 0x040fe20000400000 */
[----:B------:R-:W-:Y:S01]  /*75b0*/  LOP3.LUT R42, R67, 0xffff0000, RZ, 0xc0, !PT ;  /* 0xffff0000432a7812 */ /* 0x000fe200078ec0ff */
[C---:B------:R-:W-:Y:S01]  /*75c0*/  FMUL R21, R38.reuse, R25 ;  /* 0x0000001926157220 */ /* 0x040fe20000400000 */
[----:B------:R-:W-:Y:S01]  /*75d0*/  F2FP.BF16.F32.PACK_AB R104, R17, R16 ;  /* 0x000000101168723e */ /* 0x000fe200000010ff */
[C---:B------:R-:W-:Y:S01]  /*75e0*/  FMUL R22, R38.reuse, R26 ;  /* 0x0000001a26167220 */ /* 0x040fe20000400000 */
[----:B------:R-:W-:Y:S01]  /*75f0*/  FMUL R27, R38, R27 ;  /* 0x0000001b261b7220 */ /* 0x000fe20000400000 */
[C---:B------:R-:W-:Y:S01]  /*7600*/  FFMA R20, R41.reuse, R43, R20 ;  /* 0x0000002b29147223 */ /* 0x040fe20000000014 */
[C---:B------:R-:W-:Y:S01]  /*7610*/  FFMA R21, R41.reuse, R40, R21 ;  /* 0x0000002829157223 */ /* 0x040fe20000000015 */
[C---:B------:R-:W-:Y:S01]  /*7620*/  FFMA R22, R41.reuse, R45, R22 ;  /* 0x0000002d29167223 */ /* 0x040fe20000000016 */
[----:B------:R-:W-:Y:S01]  /*7630*/  FFMA R27, R41, R42, R27 ;  /* 0x0000002a291b7223 */ /* 0x000fe2000000001b */
[----:B------:R-:W-:Y:S01]  /*7640*/  SHF.L.U32 R40, R72, 0x10, RZ ;  /* 0x0000001048287819 */ /* 0x000fe200000006ff */
[----:B------:R-:W-:Y:S01]  /*7650*/  FMUL R24, R38, R28 ;  /* 0x0000001c26187220 */ /* 0x000fe20000400000 */
[----:B------:R-:W-:Y:S01]  /*7660*/  LOP3.LUT R42, R72, 0xffff0000, RZ, 0xc0, !PT ;  /* 0xffff0000482a7812 */ /* 0x000fe200078ec0ff */
[C---:B------:R-:W-:Y:S01]  /*7670*/  FMUL R25, R38.reuse, R29 ;  /* 0x0000001d26197220 */ /* 0x040fe20000400000 */
[----:B------:R-:W-:Y:S01]  /*7680*/  SHF.L.U32 R43, R73, 0x10, RZ ;  /* 0x00000010492b7819 */ /* 0x000fe200000006ff */
[C---:B------:R-:W-:Y:S01]  /*7690*/  FMUL R26, R38.reuse, R30 ;  /* 0x0000001e261a7220 */ /* 0x040fe20000400000 */
[C---:B------:R-:W-:Y:S01]  /*76a0*/  FFMA R24, R41.reuse, R40, R24 ;  /* 0x0000002829187223 */ /* 0x040fe20000000018 */
[----:B------:R-:W-:Y:S01]  /*76b0*/  FFMA R25, R41, R42, R25 ;  /* 0x0000002a29197223 */ /* 0x000fe20000000019 */
[----:B------:R-:W-:Y:S01]  /*76c0*/  LOP3.LUT R40, R73, 0xffff0000, RZ, 0xc0, !PT ;  /* 0xffff000049287812 */ /* 0x000fe200078ec0ff */
[----:B------:R-:W-:Y:S01]  /*76d0*/  FFMA R26, R41, R43, R26 ;  /* 0x0000002b291a7223 */ /* 0x000fe2000000001a */
[----:B------:R-:W-:Y:S01]  /*76e0*/  FMUL R31, R38, R31 ;  /* 0x0000001f261f7220 */ /* 0x000fe20000400000 */
[----:B------:R-:W-:Y:S01]  /*76f0*/  SHF.L.U32 R43, R74, 0x10, RZ ;  /* 0x000000104a2b7819 */ /* 0x000fe200000006ff */
[----:B------:R-:W-:Y:S01]  /*7700*/  FMUL R28, R38, R32 ;  /* 0x00000020261c7220 */ /* 0x000fe20000400000 */
[----:B------:R-:W-:Y:S01]  /*7710*/  LOP3.LUT R42, R74, 0xffff0000, RZ, 0xc0, !PT ;  /* 0xffff00004a2a7812 */ /* 0x000fe200078ec0ff */
[C---:B------:R-:W-:Y:S01]  /*7720*/  FMUL R29, R38.reuse, R33 ;  /* 0x00000021261d7220 */ /* 0x040fe20000400000 */
[----:B------:R-:W-:Y:S01]  /*7730*/  SHF.L.U32 R45, R75, 0x10, RZ ;  /* 0x000000104b2d7819 */ /* 0x000fe200000006ff */
[C---:B------:R-:W-:Y:S01]  /*7740*/  FMUL R30, R38.reuse, R34 ;  /* 0x00000022261e7220 */ /* 0x040fe20000400000 */
[----:B------:R-:W-:Y:S01]  /*7750*/  FFMA R31, R41, R40, R31 ;  /* 0x00000028291f7223 */ /* 0x000fe2000000001f */
[----:B------:R-:W-:Y:S01]  /*7760*/  FMUL R35, R38, R35 ;  /* 0x0000002326237220 */ /* 0x000fe20000400000 */
[----:B------:R-:W-:Y:S01]  /*7770*/  F2FP.BF16.F32.PACK_AB R105, R23, R18 ;  /* 0x000000121769723e */ /* 0x000fe200000010ff */
[----:B------:R-:W-:Y:S01]  /*7780*/  FFMA R28, R41, R43, R28 ;  /* 0x0000002b291c7223 */ /* 0x000fe2000000001c */
[----:B------:R-:W-:Y:S01]  /*7790*/  F2FP.BF16.F32.PACK_AB R106, R21, R20 ;  /* 0x00000014156a723e */ /* 0x000fe200000010ff */
[----:B------:R-:W-:Y:S01]  /*77a0*/  FFMA R29, R41, R42, R29 ;  /* 0x0000002a291d7223 */ /* 0x000fe2000000001d */
[----:B------:R-:W-:Y:S01]  /*77b0*/  F2FP.BF16.F32.PACK_AB R107, R27, R22 ;  /* 0x000000161b6b723e */ /* 0x000fe200000010ff */
[C---:B------:R-:W-:Y:S01]  /*77c0*/  FFMA R30, R41.reuse, R45, R30 ;  /* 0x0000002d291e7223 */ /* 0x040fe2000000001e */
[----:B------:R-:W-:Y:S01]  /*77d0*/  FFMA R35, R41, R44, R35 ;  /* 0x0000002c29237223 */ /* 0x000fe20000000023 */
[----:B------:R-:W-:Y:S02]  /*77e0*/  F2FP.BF16.F32.PACK_AB R108, R25, R24 ;  /* 0x00000018196c723e */ /* 0x000fe400000010ff */
[----:B------:R1:W-:Y:S01]  /*77f0*/  STS.128 [R94+0x20], R104 ;  /* 0x000020685e007388 */ /* 0x0003e20000000c00 */
[----:B------:R-:W-:Y:S02]  /*7800*/  F2FP.BF16.F32.PACK_AB R109, R31, R26 ;  /* 0x0000001a1f6d723e */ /* 0x000fe400000010ff */
[----:B------:R-:W-:Y:S02]  /*7810*/  F2FP.BF16.F32.PACK_AB R110, R29, R28 ;  /* 0x0000001c1d6e723e */ /* 0x000fe400000010ff */
[----:B------:R-:W-:Y:S05]  /*7820*/  F2FP.BF16.F32.PACK_AB R111, R35, R30 ;  /* 0x0000001e236f723e */ /* 0x000fea00000010ff */
[----:B------:R1:W-:Y:S01]  /*7830*/  STS.128 [R90+0x30], R108 ;  /* 0x0000306c5a007388 */ /* 0x0003e20000000c00 */
[----:B------:R-:W-:Y:S01]  /*7840*/  @!PT LDS RZ, [RZ] ;  /* 0x00000000fffff984 */ /* 0x000fe20000000800 */
[----:B------:R-:W-:Y:S01]  /*7850*/  @!PT LDS RZ, [RZ] ;  /* 0x00000000fffff984 */ /* 0x000fe20000000800 */
[----:B------:R-:W-:Y:S01]  /*7860*/  @!PT LDS RZ, [RZ] ;  /* 0x00000000fffff984 */ /* 0x000fe20000000800 */
[----:B------:R-:W-:Y:S01]  /*7870*/  @!PT LDS RZ, [RZ] ;  /* 0x00000000fffff984 */ /* 0x000fe20000000800 */
[----:B------:R3:W-:Y:S07]  /*7880*/  MEMBAR.ALL.CTA ;  /* 0x0000000000007992 */ /* 0x0007ee0000008000 */
[----:B---3--:R-:W3:Y:S02]  /*7890*/  FENCE.VIEW.ASYNC.S ;  /* 0x00000000000073c6 */ /* 0x008ee40000000000 */
[----:B---3--:R-:W-:Y:S06]  /*78a0*/  BAR.SYNC.DEFER_BLOCKING 0x1, 0x80 ;  /* 0x0042000000007b1d */ /* 0x008fec0000010000 */
[----:B------:R-:W-:Y:S05]  /*78b0*/  @P0 BRA `(.L_x_121) ;  /* 0x00000000003c0947 */ /* 0x000fea0003800000 */
[----:B------:R-:W3:Y:S01]  /*78c0*/  LDCU.64 UR6, c[0x0][0x348] ;  /* 0x00006900ff0677ac */ /* 0x000ee20008000a00 */
[----:B------:R-:W-:Y:S01]  /*78d0*/  UIADD3 UR4, UPT, UPT, UR43, 0x200, URZ ;  /* 0x000002002b047890 */ /* 0x000fe2000fffe0ff */
[----:B------:R-:W-:Y:S01]  /*78e0*/  UMOV UR51, UR36 ;  /* 0x0000002400337c82 */ /* 0x000fe20008000000 */
[----:B------:R-:W-:Y:S02]  /*78f0*/  UIADD3 UR9, UPT, UPT, UR49, 0x80, URZ ;  /* 0x0000008031097890 */ /* 0x000fe4000fffe0ff */
[----:B------:R-:W-:Y:S02]  /*7900*/  UIADD3 UR8, UPT, UPT, UR43, 0x1200, URZ ;  /* 0x000012002b087890 */ /* 0x000fe4000fffe0ff */
[----:B------:R-:W-:Y:S01]  /*7910*/  MOV R87, UR4 ;  /* 0x0000000400577c02 */ /* 0x000fe20008000f00 */
[----:B------:R-:W-:Y:S01]  /*7920*/  UMOV UR10, UR50 ;  /* 0x00000032000a7c82 */ /* 0x000fe20008000000 */
[----:B------:R-:W-:Y:S02]  /*7930*/  UMOV UR11, UR36 ;  /* 0x00000024000b7c82 */ /* 0x000fe40008000000 */
[----:B------:R-:W-:Y:S01]  /*7940*/  R2UR UR48, R87 ;  /* 0x00000000573072ca */ /* 0x000fe200000e0000 */
[----:B---3--:R-:W-:Y:S04]  /*7950*/  UIADD3 UR4, UP0, UPT, UR6, 0x680, URZ ;  /* 0x0000068006047890 */ /* 0x008fe8000ff1e0ff */
[----:B------:R-:W-:Y:S09]  /*7960*/  UIADD3.X UR5, UPT, UPT, URZ, UR7, URZ, UP0, !UPT ;  /* 0x00000007ff057290 */ /* 0x000ff200087fe4ff */
[----:B------:R3:W-:Y:S01]  /*7970*/  UTMASTG.3D [UR48], [UR4] ;  /* 0x00000030040073b5 */ /* 0x0007e20008010000 */
[----:B------:R3:W-:Y:S01]  /*7980*/  UTMASTG.3D [UR8], [UR4] ;  /* 0x00000008040073b5 */ /* 0x0007e20008010000 */
[----:B------:R0:W-:Y:S01]  /*7990*/  UTMACMDFLUSH ;  /* 0x00000000000079b7 */ /* 0x0001e20000000000 */
[----:B---3--:R-:W-:Y:S04]  /*79a0*/  DEPBAR.LE SB0, 0x1 ;  /* 0x000080400000791a */ /* 0x008fe80000000000 */
.L_x_121:
[----:B------:R-:W-:Y:S05]  /*79b0*/  BSYNC.RECONVERGENT B0 ;  /* 0x0000000000007941 */ /* 0x000fea0003800200 */
.L_x_120:
[----:B------:R-:W-:Y:S01]  /*79c0*/  BAR.SYNC.DEFER_BLOCKING 0x1, 0x80 ;  /* 0x0042000000007b1d */ /* 0x000fe20000010000 */
[----:B------:R-:W-:Y:S01]  /*79d0*/  ISETP.NE.AND P1, PT, R99, RZ, PT ;  /* 0x000000ff6300720c */ /* 0x000fe20003f25270 */
[----:B------:R-:W-:Y:S01]  /*79e0*/  UISETP.NE.AND UP0, UPT, UR47, URZ, UPT ;  /* 0x000000ff2f00728c */ /* 0x000fe2000bf05270 */
[----:B------:R-:W-:Y:S11]  /*79f0*/  LEA R3, R47, UR43, 0x3 ;  /* 0x0000002b2f037c11 */ /* 0x000ff6000f8e18ff */
[----:B------:R-:W-:Y:S01]  /*7a00*/  @P1 SHF.L.U32 R2, R93, 0x1f, RZ ;  /* 0x0000001f5d021819 */ /* 0x000fe200000006ff */
[----:B------:R-:W-:Y:S06]  /*7a10*/  BRA.U !UP0, `(.L_x_122) ;  /* 0x0000000108247547 */ /* 0x000fec000b800000 */
[----:B------:R-:W-:Y:S01]  /*7a20*/  IMAD.U32 R5, RZ, RZ, UR46 ;  /* 0x0000002eff057e24 */ /* 0x000fe2000f8e00ff */
[----:B------:R-:W-:Y:S01]  /*7a30*/  MOV R0, UR52 ;  /* 0x0000003400007c02 */ /* 0x000fe20008000f00 */
[----:B------:R-:W-:Y:S03]  /*7a40*/  UIADD3 UR4, UPT, UPT, UR46, 0x1, URZ ;  /* 0x000000012e047890 */ /* 0x000fe6000fffe0ff */
[----:B------:R-:W-:Y:S01]  /*7a50*/  @P1 LEA R5, R5, UR43, 0x3 ;  /* 0x0000002b05051c11 */ /* 0x000fe2000f8e18ff */
[----:B------:R-:W-:Y:S04]  /*7a60*/  UISETP.NE.AND UP0, UPT, UR4, 0x4, UPT ;  /* 0x000000040400788c */ /* 0x000fe8000bf05270 */
[----:B------:R-:W-:Y:S01]  /*7a70*/  @P1 VIADD R5, R5, 0x60 ;  /* 0x0000006005051836 */ /* 0x000fe20000000000 */
[----:B------:R-:W-:Y:S04]  /*7a80*/  USEL UR46, UR4, URZ, UP0 ;  /* 0x000000ff042e7287 */ /* 0x000fe80008000000 */
[----:B------:R-:W-:Y:S04]  /*7a90*/  @P1 PRMT R0, R0, 0x654, R5 ;  /* 0x0000065400001816 */ /* 0x000fe80000000005 */
[----:B------:R3:W-:Y:S04]  /*7aa0*/  @P1 SYNCS.ARRIVE.TRANS64.RED.A1T0 RZ, [R0+URZ], RZ ;  /* 0x000000ff00ff19a7 */ /* 0x0007e800081004ff */
.L_x_122:
[----:B------:R-:W4:Y:S01]  /*7ab0*/  @P1 SYNCS.PHASECHK.TRANS64.TRYWAIT P0, [R3+URZ+0x40], R2 ;  /* 0x00004002030015a7 */ /* 0x000f2200080011ff */
[----:B------:R-:W-:Y:S01]  /*7ac0*/  BSSY B1, `(.L_x_123) ;  /* 0x0000016000017945 */ /* 0x000fe20003800000 */
[----:B----4-:R-:W-:Y:S03]  /*7ad0*/  @P1 SEL R46, RZ, 0x1, !P0 ;  /* 0x00000001ff2e1807 */ /* 0x010fe60004000000 */
[----:B------:R-:W-:Y:S05]  /*7ae0*/  @!P1 BRA `(.L_x_124) ;  /* 0x00000000004c9947 */ /* 0x000fea0003800000 */
[----:B------:R-:W-:Y:S01]  /*7af0*/  ISETP.NE.AND P0, PT, R46, RZ, PT ;  /* 0x000000ff2e00720c */ /* 0x000fe20003f05270 */
[----:B------:R-:W-:Y:S01]  /*7b00*/  BSSY B0, `(.L_x_125) ;  /* 0x000000b000007945 */ /* 0x000fe20003800000 */
[----:B------:R-:W-:Y:S11]  /*7b10*/  ISETP.NE.AND P1, PT, R60, RZ, PT ;  /* 0x000000ff3c00720c */ /* 0x000ff60003f25270 */
[----:B------:R-:W-:Y:S02]  /*7b20*/  @!UPT UIADD3 URZ, UPT, UPT, URZ, URZ, URZ ;  /* 0x000000fffffff290 */ /* 0x000fe4000fffe0ff */
[C---:B------:R-:W-:Y:S01]  /*7b30*/  @P1 IMAD R6, R47.reuse, 0x2000, R96 ;  /* 0x000020002f061824 */ /* 0x040fe200078e0260 */
[C---:B------:R-:W-:Y:S01]  /*7b40*/  @P1 LEA R4, R47.reuse, R94, 0xd ;  /* 0x0000005e2f041211 */ /* 0x040fe200078e68ff */
[C---:B------:R-:W-:Y:S02]  /*7b50*/  @P1 IMAD R5, R47.reuse, 0x2000, R95 ;  /* 0x000020002f051824 */ /* 0x040fe400078e025f */
[----:B------:R-:W-:Y:S01]  /*7b60*/  @P1 IMAD R2, R47, 0x2000, R90 ;  /* 0x000020002f021824 */ /* 0x000fe200078e025a */
[----:B------:R-:W-:Y:S06]  /*7b70*/  @P0 BRA `(.L_x_126) ;  /* 0x00000000000c0947 */ /* 0x000fec0003800000 */
[----:B---3--:R-:W-:Y:S04]  /*7b80*/  SHF.L.U32 R0, R93, 0x1f, RZ ;  /* 0x0000001f5d007819 */ /* 0x008fe800000006ff */
[----:B------:R-:W3:Y:S02]  /*7b90*/  SYNCS.PHASECHK.TRANS64.TRYWAIT P0, [R3+URZ+0x40], R0 ;  /* 0x00004000030075a7 */ /* 0x000ee400080011ff */
[----:B---3--:R-:W-:Y:S05]  /*7ba0*/  @!P0 BRA `(.L_x_127) ;  /* 0x0000003400088947 */ /* 0x008fea0003800000 */
.L_x_126:
[----:B------:R-:W-:Y:S05]  /*7bb0*/  BSYNC B0 ;  /* 0x0000000000007941 */ /* 0x000fea0003800000 */
.L_x_125:
[----:B------:R-:W-:Y:S02]  /*7bc0*/  ISETP.NE.AND P0, PT, R60, RZ, PT ;  /* 0x000000ff3c00720c */ /* 0x000fe40003f05270 */
[----:B------:R-:W-:Y:S11]  /*7bd0*/  IADD3 R47, PT, PT, R47, 0x1, RZ ;  /* 0x000000012f2f7810 */ /* 0x000ff60007ffe0ff */
[----:B------:R4:W1:Y:S04]  /*7be0*/  @P0 LDS.128 R48, [R6] ;  /* 0x0000000006300984 */ /* 0x0008680000000c00 */
[----:B------:R4:W1:Y:S04]  /*7bf0*/  @P0 LDS.128 R56, [R5+0x10] ;  /* 0x0000100005380984 */ /* 0x0008680000000c00 */
[----:B------:R4:W1:Y:S04]  /*7c00*/  @P0 LDS.128 R64, [R4+0x20] ;  /* 0x0000200004400984 */ /* 0x0008680000000c00 */
[----:B------:R4:W1:Y:S02]  /*7c10*/  @P0 LDS.128 R72, [R2+0x30] ;  /* 0x0000300002480984 */ /* 0x0008640000000c00 */
.L_x_124:
[----:B------:R-:W-:Y:S05]  /*7c20*/  BSYNC B1 ;  /* 0x0000000000017941 */ /* 0x000fea0003800000 */
.L_x_123:
[----:B---3--:R-:W-:Y:S05]  /*7c30*/  VIADD R0, R39, 0x20 ;  /* 0x0000002027007836 */ /* 0x008fea0000000000 */
[----:B------:R-:W-:Y:S04]  /*7c40*/  SHF.R.U32.HI R0, RZ, 0x15, R0 ;  /* 0x00000015ff007819 */ /* 0x000fe80000011600 */
[----:B------:R-:W-:Y:S11]  /*7c50*/  LOP3.LUT P0, RZ, R0, 0x3, R85, 0x48, !PT ;  /* 0x0000000300ff7812 */ /* 0x000ff60007804855 */
[----:B------:R-:W-:Y:S02]  /*7c60*/  @!UPT UIADD3 URZ, UPT, UPT, URZ, URZ, URZ ;  /* 0x000000fffffff290 */ /* 0x000fe4000fffe0ff */
[----:B------:R-:W-:Y:S05]  /*7c70*/  @!P0 BRA `(.L_x_128) ;  /* 0x0000000000408947 */ /* 0x000fea0003800000 */
[----:B------:R-:W3:Y:S01]  /*7c80*/  LDCU.64 UR8, c[0x4][0x70] ;  /* 0x01000e00ff0877ac */ /* 0x000ee20008000a00 */
[----:B------:R-:W-:Y:S01]  /*7c90*/  MOV R3, 0x0 ;  /* 0x0000000000037802 */ /* 0x000fe20000000f00 */
[----:B------:R-:W-:Y:S02]  /*7ca0*/  HFMA2 R12, -RZ, RZ, 0, 5.9604644775390625e-08 ;  /* 0x00000001ff0c7431 */ /* 0x000fe400000001ff */
[----:B------:R-:W-:Y:S02]  /*7cb0*/  IMAD.MOV.U32 R8, RZ, RZ, 0x192 ;  /* 0x00000192ff087424 */ /* 0x000fe400078e00ff */
[----:B------:R-:W-:Y:S01]  /*7cc0*/  IMAD.MOV.U32 R13, RZ, RZ, RZ ;  /* 0x000000ffff0d7224 */ /* 0x000fe200078e00ff */
[----:B------:R-:W5:Y:S01]  /*7cd0*/  LDCU.64 UR6, c[0x4][0x78] ;  /* 0x01000f00ff0677ac */ /* 0x000f620008000a00 */
[----:B----4-:R-:W4:Y:S01]  /*7ce0*/  LDC.64 R2, c[0x4][R3] ;  /* 0x0100000003027b82 */ /* 0x010f220000000a00 */
[----:B------:R-:W2:Y:S01]  /*7cf0*/  LDCU.64 UR4, c[0x4][0x10] ;  /* 0x01000200ff0477ac */ /* 0x000ea20008000a00 */
[----:B---3--:R-:W-:Y:S01]  /*7d00*/  MOV R5, UR9 ;  /* 0x0000000900057c02 */ /* 0x008fe20008000f00 */
[----:B------:R-:W-:Y:S01]  /*7d10*/  IMAD.U32 R4, RZ, RZ, UR8 ;  /* 0x00000008ff047e24 */ /* 0x000fe2000f8e00ff */
[----:B-----5:R-:W-:Y:S01]  /*7d20*/  MOV R7, UR7 ;  /* 0x0000000700077c02 */ /* 0x020fe20008000f00 */
[----:B------:R-:W-:Y:S01]  /*7d30*/  IMAD.U32 R6, RZ, RZ, UR6 ;  /* 0x00000006ff067e24 */ /* 0x000fe2000f8e00ff */
[----:B--2---:R-:W-:Y:S01]  /*7d40*/  MOV R11, UR5 ;  /* 0x00000005000b7c02 */ /* 0x004fe20008000f00 */
[----:B------:R-:W-:Y:S02]  /*7d50*/  IMAD.U32 R10, RZ, RZ, UR4 ;  /* 0x00000004ff0a7e24 */ /* 0x000fe4000f8e00ff */
[----:B------:R-:W-:Y:S07]  /*7d60*/  LEPC R20, `(.L_x_128) ;  /* 0x000000001014794e */ /* 0x000fee0000000000 */
[----:B-1--4-:R-:W-:Y:S05]  /*7d70*/  CALL.ABS.NOINC R2 ;  /* 0x0000000002007343 */ /* 0x012fea0003c00000 */
.L_x_128:
[C---:B-1----:R-:W-:Y:S01]  /*7d80*/  SHF.L.U32 R40, R48.reuse, 0x10, RZ ;  /* 0x0000001030287819 */ /* 0x042fe200000006ff */
[----:B------:R-:W-:Y:S05]  /*7d90*/  WARPSYNC.ALL ;  /* 0x0000000000007948 */ /* 0x000fea0003800000 */
[----:B------:R-:W-:Y:S01]  /*7da0*/  R2UR UR4, R39 ;  /* 0x00000000270472ca */ /* 0x000fe200000e0000 */
[----:B------:R-:W-:Y:S01]  /*7db0*/  BSSY.RECONVERGENT B0, `(.L_x_129) ;  /* 0x0000095000007945 */ /* 0x000fe20003800200 */
[----:B------:R-:W-:Y:S02]  /*7dc0*/  LOP3.LUT R43, R48, 0xffff0000, RZ, 0xc0, !PT ;  /* 0xffff0000302b7812 */ /* 0x000fe400078ec0ff */
[----:B------:R-:W-:Y:S02]  /*7dd0*/  LOP3.LUT R42, R49, 0xffff0000, RZ, 0xc0, !PT ;  /* 0xffff0000312a7812 */ /* 0x000fe400078ec0ff */
[----:B------:R-:W-:Y:S02]  /*7de0*/  SHF.L.U32 R45, R51, 0x10, RZ ;  /* 0x00000010332d7819 */ /* 0x000fe400000006ff */
[----:B------:R-:W-:Y:S02]  /*7df0*/  ISETP.NE.AND P6, PT, R99, RZ, PT ;  /* 0x000000ff6300720c */ /* 0x000fe40003fc5270 */
[----:B------:R-:W-:Y:S02]  /*7e00*/  MOV R52, UR46 ;  /* 0x0000002e00347c02 */ /* 0x000fe40008000f00 */
[----:B------:R-:W-:Y:S01]  /*7e10*/  MOV R61, UR52 ;  /* 0x00000034003d7c02 */ /* 0x000fe20008000f00 */
[----:B----4-:R-:W1:Y:S01]  /*7e20*/  LDTM.x32 R4, tmem[UR4+0x20] ;  /* 0x00002004000479ee */ /* 0x010e6200082c0000 */
[----:B------:R-:W-:Y:S02]  /*7e30*/  LOP3.LUT R44, R75, 0xffff0000, RZ, 0xc0, !PT ;  /* 0xffff00004b2c7812 */ /* 0x000fe400078ec0ff */
[----:B------:R-:W-:Y:S02]  /*7e40*/  ISETP.NE.AND P0, PT, R98, RZ, PT ;  /* 0x000000ff6200720c */ /* 0x000fe40003f05270 */
[----:B------:R-:W-:Y:S03]  /*7e50*/  LEA R62, R47, UR43, 0x3 ;  /* 0x0000002b2f3e7c11 */ /* 0x000fe6000f8e18ff */
[----:B------:R-:W-:Y:S02]  /*7e60*/  @P6 LEA R52, R52, UR43, 0x3 ;  /* 0x0000002b34346c11 */ /* 0x000fe4000f8e18ff */
[----:B------:R-:W-:Y:S02]  /*7e70*/  @P6 SHF.L.U32 R63, R93, 0x1f, RZ ;  /* 0x0000001f5d3f6819 */ /* 0x000fe400000006ff */
[----:B------:R-:W-:Y:S04]  /*7e80*/  @P6 IADD3 R52, PT, PT, R52, 0x60, RZ ;  /* 0x0000006034346810 */ /* 0x000fe80007ffe0ff */
[----:B------:R-:W-:Y:S01]  /*7e90*/  @P6 PRMT R61, R61, 0x654, R52 ;  /* 0x000006543d3d6816 */ /* 0x000fe20000000034 */
[C---:B-1----:R-:W-:Y:S01]  /*7ea0*/  FMUL R0, R38.reuse, R4 ;  /* 0x0000000426007220 */ /* 0x042fe20000400000 */
[C---:B------:R-:W-:Y:S01]  /*7eb0*/  FMUL R2, R38.reuse, R5 ;  /* 0x0000000526027220 */ /* 0x040fe20000400000 */
[C---:B------:R-:W-:Y:S01]  /*7ec0*/  FMUL R3, R38.reuse, R6 ;  /* 0x0000000626037220 */ /* 0x040fe20000400000 */
[----:B------:R-:W-:Y:S01]  /*7ed0*/  FMUL R7, R38, R7 ;  /* 0x0000000726077220 */ /* 0x000fe20000400000 */
[----:B------:R-:W-:Y:S01]  /*7ee0*/  FFMA R0, R41, R40, R0 ;  /* 0x0000002829007223 */ /* 0x000fe20000000000 */
[----:B------:R-:W-:Y:S01]  /*7ef0*/  SHF.L.U32 R40, R49, 0x10, RZ ;  /* 0x0000001031287819 */ /* 0x000fe200000006ff */
[C---:B------:R-:W-:Y:S01]  /*7f00*/  FFMA R2, R41.reuse, R43, R2 ;  /* 0x0000002b29027223 */ /* 0x040fe20000000002 */
[----:B------:R-:W-:Y:S01]  /*7f10*/  SHF.L.U32 R43, R50, 0x10, RZ ;  /* 0x00000010322b7819 */ /* 0x000fe200000006ff */
[C---:B------:R-:W-:Y:S01]  /*7f20*/  FMUL R4, R38.reuse, R8 ;  /* 0x0000000826047220 */ /* 0x040fe20000400000 */
[----:B------:R-:W-:Y:S01]  /*7f30*/  FMUL R5, R38, R9 ;  /* 0x0000000926057220 */ /* 0x000fe20000400000 */
[C---:B------:R-:W-:Y:S01]  /*7f40*/  FFMA R3, R41.reuse, R40, R3 ;  /* 0x0000002829037223 */ /* 0x040fe20000000003 */
[----:B------:R-:W-:Y:S01]  /*7f50*/  LOP3.LUT R40, R50, 0xffff0000, RZ, 0xc0, !PT ;  /* 0xffff000032287812 */ /* 0x000fe200078ec0ff */
[----:B------:R-:W-:Y:S01]  /*7f60*/  FFMA R7, R41, R42, R7 ;  /* 0x0000002a29077223 */ /* 0x000fe20000000007 */
[----:B------:R-:W-:Y:S01]  /*7f70*/  LOP3.LUT R42, R51, 0xffff0000, RZ, 0xc0, !PT ;  /* 0xffff0000332a7812 */ /* 0x000fe200078ec0ff */
[----:B------:R-:W-:Y:S01]  /*7f80*/  FMUL R6, R38, R10 ;  /* 0x0000000a26067220 */ /* 0x000fe20000400000 */
[----:B------:R-:W-:Y:S01]  /*7f90*/  F2FP.BF16.F32.PACK_AB R52, R2, R0 ;  /* 0x000000000234723e */ /* 0x000fe200000010ff */
[----:B------:R-:W-:Y:S01]  /*7fa0*/  FMUL R11, R38, R11 ;  /* 0x0000000b260b7220 */ /* 0x000fe20000400000 */
[----:B------:R-:W-:Y:S01]  /*7fb0*/  F2FP.BF16.F32.PACK_AB R53, R7, R3 ;  /* 0x000000030735723e */ /* 0x000fe200000010ff */
        /* <DEDUP_REMOVED lines=20> */
[C---:B------:R-:W-:Y:S01]  /*8100*/  FMUL R12, R38.reuse, R16 ;  /* 0x00000010260c7220 */ /* 0x040fe20000400000 */
        /* <DEDUP_REMOVED lines=13> */
[----:B------:R1:W-:Y:S01]  /*81e0*/  STS.128 [R96+0x2000], R52 ;  /* 0x0020003460007388 */ /* 0x0003e20000000c00 */
[----:B------:R-:W-:Y:S01]  /*81f0*/  F2FP.BF16.F32.PACK_AB R70, R13, R12 ;  /* 0x0000000c0d46723e */ /* 0x000fe200000010ff */
[----:B------:R-:W-:Y:S01]  /*8200*/  FFMA R19, R41, R40, R19 ;  /* 0x0000002829137223 */ /* 0x000fe20000000013 */
[----:B------:R-:W-:Y:S01]  /*8210*/  LOP3.LUT R40, R64, 0xffff0000, RZ, 0xc0, !PT ;  /* 0xffff000040287812 */ /* 0x000fe200078ec0ff */
[C---:B------:R-:W-:Y:S01]  /*8220*/  FMUL R16, R38.reuse, R20 ;  /* 0x0000001426107220 */ /* 0x040fe20000400000 */
[C---:B------:R-:W-:Y:S01]  /*8230*/  FMUL R17, R38.reuse, R21 ;  /* 0x0000001526117220 */ /* 0x040fe20000400000 */
[C---:B------:R-:W-:Y:S01]  /*8240*/  FMUL R18, R38.reuse, R22 ;  /* 0x0000001626127220 */ /* 0x040fe20000400000 */
[----:B------:R-:W-:Y:S01]  /*8250*/  F2FP.BF16.F32.PACK_AB R71, R19, R14 ;  /* 0x0000000e1347723e */ /* 0x000fe200000010ff */
[----:B------:R-:W-:Y:S01]  /*8260*/  FMUL R23, R38, R23 ;  /* 0x0000001726177220 */ /* 0x000fe20000400000 */
[----:B------:R-:W-:Y:S01]  /*8270*/  FFMA R16, R41, R43, R16 ;  /* 0x0000002b29107223 */ /* 0x000fe20000000010 */
[----:B------:R-:W-:Y:S01]  /*8280*/  SHF.L.U32 R43, R67, 0x10, RZ ;  /* 0x00000010432b7819 */ /* 0x000fe200000006ff */
[C---:B------:R-:W-:Y:S01]  /*8290*/  FFMA R17, R41.reuse, R40, R17 ;  /* 0x0000002829117223 */ /* 0x040fe20000000011 */
[----:B------:R1:W-:Y:S01]  /*82a0*/  STS.128 [R95+0x2010], R68 ;  /* 0x002010445f007388 */ /* 0x0003e20000000c00 */
        /* <DEDUP_REMOVED lines=8> */
[C---:B------:R-:W-:Y:S01]  /*8330*/  FMUL R22, R38.reuse, R26 ;  /* 0x0000001a26167220 */ /* 0x040fe20000400000 */
[----:B------:R-:W-:Y:S01]  /*8340*/  FFMA R20, R41, R40, R20 ;  /* 0x0000002829147223 */ /* 0x000fe20000000014 */
[----:B------:R-:W-:Y:S01]  /*8350*/  LOP3.LUT R40, R67, 0xffff0000, RZ, 0xc0, !PT ;  /* 0xffff000043287812 */ /* 0x000fe200078ec0ff */
[C---:B------:R-:W-:Y:S01]  /*8360*/  FFMA R21, R41.reuse, R42, R21 ;  /* 0x0000002a29157223 */ /* 0x040fe20000000015 */
[C---:B------:R-:W-:Y:S01]  /*8370*/  FFMA R22, R41.reuse, R43, R22 ;  /* 0x0000002b29167223 */ /* 0x040fe20000000016 */
[----:B------:R-:W-:Y:S01]  /*8380*/  FMUL R27, R38, R27 ;  /* 0x0000001b261b7220 */ /* 0x000fe20000400000 */
[----:B------:R-:W-:Y:S01]  /*8390*/  SHF.L.U32 R43, R72, 0x10, RZ ;  /* 0x00000010482b7819 */ /* 0x000fe200000006ff */
[----:B------:R-:W-:Y:S01]  /*83a0*/  FMUL R24, R38, R28 ;  /* 0x0000001c26187220 */ /* 0x000fe20000400000 */
[----:B------:R-:W-:Y:S01]  /*83b0*/  LOP3.LUT R42, R72, 0xffff0000, RZ, 0xc0, !PT ;  /* 0xffff0000482a7812 */ /* 0x000fe200078ec0ff */
[C---:B------:R-:W-:Y:S01]  /*83c0*/  FMUL R25, R38.reuse, R29 ;  /* 0x0000001d26197220 */ /* 0x040fe20000400000 */
[C---:B------:R-:W-:Y:S01]  /*83d0*/  FMUL R26, R38.reuse, R30 ;  /* 0x0000001e261a7220 */ /* 0x040fe20000400000 */
[C---:B------:R-:W-:Y:S01]  /*83e0*/  FFMA R27, R41.reuse, R40, R27 ;  /* 0x00000028291b7223 */ /* 0x040fe2000000001b */
[----:B------:R-:W-:Y:S01]  /*83f0*/  FFMA R24, R41, R43, R24 ;  /* 0x0000002b29187223 */ /* 0x000fe20000000018 */
[----:B------:R-:W-:Y:S01]  /*8400*/  LOP3.LUT R40, R73, 0xffff0000, RZ, 0xc0, !PT ;  /* 0xffff000049287812 */ /* 0x000fe200078ec0ff */
[C---:B------:R-:W-:Y:S01]  /*8410*/  FFMA R25, R41.reuse, R42, R25 ;  /* 0x0000002a29197223 */ /* 0x040fe20000000019 */
[----:B------:R-:W-:Y:S01]  /*8420*/  FMUL R31, R38, R31 ;  /* 0x0000001f261f7220 */ /* 0x000fe20000400000 */
[----:B------:R-:W-:Y:S01]  /*8430*/  SHF.L.U32 R43, R74, 0x10, RZ ;  /* 0x000000104a2b7819 */ /* 0x000fe200000006ff */
[----:B------:R-:W-:Y:S01]  /*8440*/  FFMA R26, R41, R45, R26 ;  /* 0x0000002d291a7223 */ /* 0x000fe2000000001a */
        /* <DEDUP_REMOVED lines=29> */
[----:B------:R-:W-:Y:S02]  /*8620*/  UIADD3 UR13, UPT, UPT, UR49, 0x20, URZ ;  /* 0x00000020310d7890 */ /* 0x000fe4000fffe0ff */
[----:B------:R-:W-:Y:S01]  /*8630*/  UIADD3 UR12, UPT, UPT, UR43, 0x2200, URZ ;  /* 0x000022002b0c7890 */ /* 0x000fe2000fffe0ff */
[----:B------:R-:W-:Y:S01]  /*8640*/  UMOV UR14, UR50 ;  /* 0x00000032000e7c82 */ /* 0x000fe20008000000 */
[----:B------:R-:W-:Y:S01]  /*8650*/  UMOV UR15, UR36 ;  /* 0x00000024000f7c82 */ /* 0x000fe20008000000 */
[----:B------:R-:W-:Y:S02]  /*8660*/  UIADD3 UR9, UPT, UPT, UR49, 0xa0, URZ ;  /* 0x000000a031097890 */ /* 0x000fe4000fffe0ff */
[----:B------:R-:W-:Y:S01]  /*8670*/  UIADD3 UR8, UPT, UPT, UR43, 0x3200, URZ ;  /* 0x000032002b087890 */ /* 0x000fe2000fffe0ff */
[----:B------:R-:W-:Y:S01]  /*8680*/  UMOV UR10, UR50 ;  /* 0x00000032000a7c82 */ /* 0x000fe20008000000 */
[----:B------:R-:W-:Y:S01]  /*8690*/  UMOV UR11, UR36 ;  /* 0x00000024000b7c82 */ /* 0x000fe20008000000 */
[----:B---3--:R-:W-:Y:S04]  /*86a0*/  UIADD3 UR4, UP0, UPT, UR6, 0x680, URZ ;  /* 0x0000068006047890 */ /* 0x008fe8000ff1e0ff */
[----:B------:R-:W-:Y:S09]  /*86b0*/  UIADD3.X UR5, UPT, UPT, URZ, UR7, URZ, UP0, !UPT ;  /* 0x00000007ff057290 */ /* 0x000ff200087fe4ff */
[----:B------:R3:W-:Y:S01]  /*86c0*/  UTMASTG.3D [UR12], [UR4] ;  /* 0x0000000c040073b5 */ /* 0x0007e20008010000 */
[----:B------:R3:W-:Y:S01]  /*86d0*/  UTMASTG.3D [UR8], [UR4] ;  /* 0x00000008040073b5 */ /* 0x0007e20008010000 */
[----:B------:R0:W-:Y:S01]  /*86e0*/  UTMACMDFLUSH ;  /* 0x00000000000079b7 */ /* 0x0001e20000000000 */
[----:B---3--:R-:W-:Y:S04]  /*86f0*/  DEPBAR.LE SB0, 0x1 ;  /* 0x000080400000791a */ /* 0x008fe80000000000 */
.L_x_130:
[----:B------:R-:W-:Y:S05]  /*8700*/  BSYNC.RECONVERGENT B0 ;  /* 0x0000000000007941 */ /* 0x000fea0003800200 */
.L_x_129:
[----:B------:R-:W-:Y:S01]  /*8710*/  BAR.SYNC.DEFER_BLOCKING 0x1, 0x80 ;  /* 0x0042000000007b1d */ /* 0x000fe20000010000 */
[----:B------:R-:W-:Y:S04]  /*8720*/  UIADD3 UR4, UPT, UPT, UR46, 0x1, URZ ;  /* 0x000000012e047890 */ /* 0x000fe8000fffe0ff */
[----:B------:R-:W-:Y:S04]  /*8730*/  UISETP.NE.AND UP0, UPT, UR4, 0x4, UPT ;  /* 0x000000040400788c */ /* 0x000fe8000bf05270 */
[----:B------:R-:W-:Y:S01]  /*8740*/  USEL UR44, UR4, URZ, UP0 ;  /* 0x000000ff042c7287 */ /* 0x000fe20008000000 */
[----:B------:R3:W-:Y:S01]  /*8750*/  @P6 SYNCS.ARRIVE.TRANS64.RED.A1T0 RZ, [R61+URZ], RZ ;  /* 0x000000ff3dff69a7 */ /* 0x0007e200081004ff */
[----:B------:R-:W-:Y:S01]  /*8760*/  BSSY B1, `(.L_x_131) ;  /* 0x0000017000017945 */ /* 0x000fe20003800000 */
[----:B------:R-:W4:Y:S02]  /*8770*/  @P6 SYNCS.PHASECHK.TRANS64.TRYWAIT P0, [R62+URZ+0x40], R63 ;  /* 0x0000403f3e0065a7 */ /* 0x000f2400080011ff */
[----:B----4-:R-:W-:Y:S01]  /*8780*/  @P6 SEL R46, RZ, 0x1, !P0 ;  /* 0x00000001ff2e6807 */ /* 0x010fe20004000000 */
[----:B---3--:R-:W-:Y:S06]  /*8790*/  @!P6 BRA `(.L_x_132) ;  /* 0x00000000004ce947 */ /* 0x008fec0003800000 */
        /* <DEDUP_REMOVED lines=9> */
[----:B------:R-:W-:Y:S04]  /*8830*/  SHF.L.U32 R5, R93, 0x1f, RZ ;  /* 0x0000001f5d057819 */ /* 0x000fe800000006ff */
[----:B------:R-:W3:Y:S02]  /*8840*/  SYNCS.PHASECHK.TRANS64.TRYWAIT P0, [R62+URZ+0x40], R5 ;  /* 0x000040053e0075a7 */ /* 0x000ee400080011ff */
[----:B---3--:R-:W-:Y:S05]  /*8850*/  @!P0 BRA `(.L_x_135) ;  /* 0x0000002400f08947 */ /* 0x008fea0003800000 */
.L_x_134:
[----:B------:R-:W-:Y:S05]  /*8860*/  BSYNC B0 ;  /* 0x0000000000007941 */ /* 0x000fea0003800000 */
.L_x_133:
[----:B------:R-:W-:Y:S02]  /*8870*/  ISETP.NE.AND P0, PT, R60, RZ, PT ;  /* 0x000000ff3c00720c */ /* 0x000fe40003f05270 */
[----:B------:R-:W-:Y:S11]  /*8880*/  IADD3 R47, PT, PT, R47, 0x1, RZ ;  /* 0x000000012f2f7810 */ /* 0x000ff60007ffe0ff */
[----:B------:R4:W1:Y:S04]  /*8890*/  @P0 LDS.128 R48, [R4] ;  /* 0x0000000004300984 */ /* 0x0008680000000c00 */
[----:B------:R4:W1:Y:S04]  /*88a0*/  @P0 LDS.128 R56, [R3+0x10] ;  /* 0x0000100003380984 */ /* 0x0008680000000c00 */
[----:B------:R4:W1:Y:S04]  /*88b0*/  @P0 LDS.128 R64, [R2+0x20] ;  /* 0x0000200002400984 */ /* 0x0008680000000c00 */
[----:B------:R4:W1:Y:S02]  /*88c0*/  @P0 LDS.128 R72, [R0+0x30] ;  /* 0x0000300000480984 */ /* 0x0008640000000c00 */
.L_x_132:
[----:B------:R-:W-:Y:S05]  /*88d0*/  BSYNC B1 ;  /* 0x0000000000017941 */ /* 0x000fea0003800000 */
.L_x_131:
[----:B----4-:R-:W-:Y:S05]  /*88e0*/  VIADD R0, R39, 0x40 ;  /* 0x0000004027007836 */ /* 0x010fea0000000000 */
        /* <DEDUP_REMOVED lines=9> */
[----:B------:R-:W4:Y:S01]  /*8980*/  LDCU.64 UR6, c[0x4][0x78] ;  /* 0x01000f00ff0677ac */ /* 0x000f220008000a00 */
[----:B------:R-:W1:Y:S01]  /*8990*/  LDC.64 R2, c[0x4][R3] ;  /* 0x0100000003027b82 */ /* 0x000e620000000a00 */
[----:B------:R-:W5:Y:S01]  /*89a0*/  LDCU.64 UR4, c[0x4][0x10] ;  /* 0x01000200ff0477ac */ /* 0x000f620008000a00 */
[----:B---3--:R-:W-:Y:S01]  /*89b0*/  MOV R5, UR9 ;  /* 0x0000000900057c02 */ /* 0x008fe20008000f00 */
[----:B------:R-:W-:Y:S01]  /*89c0*/  IMAD.U32 R4, RZ, RZ, UR8 ;  /* 0x00000008ff047e24 */ /* 0x000fe2000f8e00ff */
[----:B----4-:R-:W-:Y:S01]  /*89d0*/  MOV R7, UR7 ;  /* 0x0000000700077c02 */ /* 0x010fe20008000f00 */
[----:B------:R-:W-:Y:S01]  /*89e0*/  IMAD.U32 R6, RZ, RZ, UR6 ;  /* 0x00000006ff067e24 */ /* 0x000fe2000f8e00ff */
[----:B-----5:R-:W-:Y:S01]  /*89f0*/  MOV R11, UR5 ;  /* 0x00000005000b7c02 */ /* 0x020fe20008000f00 */
[----:B------:R-:W-:Y:S02]  /*8a00*/  IMAD.U32 R10, RZ, RZ, UR4 ;  /* 0x00000004ff0a7e24 */ /* 0x000fe4000f8e00ff */
[----:B------:R-:W-:Y:S07]  /*8a10*/  LEPC R20, `(.L_x_136) ;  /* 0x000000001014794e */ /* 0x000fee0000000000 */
[----:B-12---:R-:W-:Y:S05]  /*8a20*/  CALL.ABS.NOINC R2 ;  /* 0x0000000002007343 */ /* 0x006fea0003c00000 */
.L_x_136:
        /* <DEDUP_REMOVED lines=10> */
[----:B---3--:R-:W1:Y:S01]  /*8ad0*/  LDTM.x32 R4, tmem[UR4+0x40] ;  /* 0x00004004000479ee */ /* 0x008e6200082c0000 */
        /* <DEDUP_REMOVED lines=141> */
.L_x_138:
[----:B------:R-:W-:Y:S05]  /*93b0*/  BSYNC.RECONVERGENT B0 ;  /* 0x0000000000007941 */ /* 0x000fea0003800200 */
.L_x_137:
        /* <DEDUP_REMOVED lines=21> */
.L_x_142:
[----:B------:R-:W-:Y:S05]  /*9510*/  BSYNC B0 ;  /* 0x0000000000007941 */ /* 0x000fea0003800000 */
.L_x_141:
[----:B------:R-:W-:Y:S11]  /*9520*/  ISETP.NE.AND P0, PT, R60, RZ, PT ;  /* 0x000000ff3c00720c */ /* 0x000ff60003f05270 */
[----:B------:R-:W-:Y:S02]  /*9530*/  @!UPT UIADD3 URZ, UPT, UPT, URZ, URZ, URZ ;  /* 0x000000fffffff290 */ /* 0x000fe4000fffe0ff */
[----:B------:R4:W1:Y:S04]  /*9540*/  @P0 LDS.128 R48, [R3] ;  /* 0x0000000003300984 */ /* 0x0008680000000c00 */
[----:B------:R4:W1:Y:S04]  /*9550*/  @P0 LDS.128 R56, [R2+0x10] ;  /* 0x0000100002380984 */ /* 0x0008680000000c00 */
[----:B------:R4:W1:Y:S04]  /*9560*/  @P0 LDS.128 R64, [R0+0x20] ;  /* 0x0000200000400984 */ /* 0x0008680000000c00 */
[----:B------:R4:W1:Y:S02]  /*9570*/  @P0 LDS.128 R72, [R47+0x30] ;  /* 0x000030002f480984 */ /* 0x0008640000000c00 */
.L_x_140:
[----:B------:R-:W-:Y:S05]  /*9580*/  BSYNC B1 ;  /* 0x0000000000017941 */ /* 0x000fea0003800000 */
.L_x_139:
        /* <DEDUP_REMOVED lines=21> */
.L_x_144:
[----:B------:R-:W-:Y:S01]  /*96e0*/  ISETP.NE.AND P0, PT, R98, RZ, PT ;  /* 0x000000ff6200720c */ /* 0x000fe20003f05270 */
[----:B------:R-:W-:Y:S05]  /*96f0*/  WARPSYNC.ALL ;  /* 0x0000000000007948 */ /* 0x000fea0003800000 */
[----:B------:R-:W-:Y:S01]  /*9700*/  R2UR UR4, R39 ;  /* 0x00000000270472ca */ /* 0x000fe200000e0000 */
[----:B------:R-:W-:Y:S01]  /*9710*/  BSSY.RECONVERGENT B0, `(.L_x_145) ;  /* 0x0000091000007945 */ /* 0x000fe20003800200 */
[C---:B-1----:R-:W-:Y:S02]  /*9720*/  SHF.L.U32 R40, R48.reuse, 0x10, RZ ;  /* 0x0000001030287819 */ /* 0x042fe400000006ff */
[----:B------:R-:W-:Y:S02]  /*9730*/  LOP3.LUT R42, R48, 0xffff0000, RZ, 0xc0, !PT ;  /* 0xffff0000302a7812 */ /* 0x000fe400078ec0ff */
[C---:B------:R-:W-:Y:S02]  /*9740*/  SHF.L.U32 R43, R49.reuse, 0x10, RZ ;  /* 0x00000010312b7819 */ /* 0x040fe400000006ff */
[----:B------:R-:W-:Y:S02]  /*9750*/  LOP3.LUT R44, R49, 0xffff0000, RZ, 0xc0, !PT ;  /* 0xffff0000312c7812 */ /* 0x000fe400078ec0ff */
[C---:B------:R-:W-:Y:S02]  /*9760*/  SHF.L.U32 R45, R50.reuse, 0x10, RZ ;  /* 0x00000010322d7819 */ /* 0x040fe400000006ff */
[----:B------:R-:W-:Y:S01]  /*9770*/  LOP3.LUT R46, R50, 0xffff0000, RZ, 0xc0, !PT ;  /* 0xffff0000322e7812 */ /* 0x000fe200078ec0ff */
[----:B---3--:R-:W1:Y:S01]  /*9780*/  LDTM.x32 R4, tmem[UR4+0x60] ;  /* 0x00006004000479ee */ /* 0x008e6200082c0000 */
[C---:B------:R-:W-:Y:S01]  /*9790*/  SHF.L.U32 R47, R51.reuse, 0x10, RZ ;  /* 0x00000010332f7819 */ /* 0x040fe200000006ff */
[----:B------:R-:W-:Y:S01]  /*97a0*/  NOP ;  /* 0x0000000000007918 */ /* 0x000fe20000000000 */
[----:B------:R-:W-:Y:S02]  /*97b0*/  LOP3.LUT R48, R51, 0xffff0000, RZ, 0xc0, !PT ;  /* 0xffff000033307812 */ /* 0x000fe400078ec0ff */
[C---:B------:R-:W-:Y:S02]  /*97c0*/  SHF.L.U32 R49, R56.reuse, 0x10, RZ ;  /* 0x0000001038317819 */ /* 0x040fe400000006ff */
[----:B------:R-:W-:Y:S02]  /*97d0*/  LOP3.LUT R51, R56, 0xffff0000, RZ, 0xc0, !PT ;  /* 0xffff000038337812 */ /* 0x000fe400078ec0ff */
[C---:B------:R-:W-:Y:S02]  /*97e0*/  SHF.L.U32 R50, R57.reuse, 0x10, RZ ;  /* 0x0000001039327819 */ /* 0x040fe400000006ff */
[----:B------:R-:W-:Y:S02]  /*97f0*/  LOP3.LUT R52, R57, 0xffff0000, RZ, 0xc0, !PT ;  /* 0xffff000039347812 */ /* 0x000fe400078ec0ff */
[C---:B------:R-:W-:Y:S02]  /*9800*/  SHF.L.U32 R53, R58.reuse, 0x10, RZ ;  /* 0x000000103a357819 */ /* 0x040fe400000006ff */
[----:B------:R-:W-:Y:S02]  /*9810*/  LOP3.LUT R54, R58, 0xffff0000, RZ, 0xc0, !PT ;  /* 0xffff00003a367812 */ /* 0x000fe400078ec0ff */
[C---:B------:R-:W-:Y:S02]  /*9820*/  SHF.L.U32 R55, R59.reuse, 0x10, RZ ;  /* 0x000000103b377819 */ /* 0x040fe400000006ff */
[----:B------:R-:W-:Y:S02]  /*9830*/  IADD3 R102, PT, PT, R100, 0xd0, RZ ;  /* 0x000000d064667810 */ /* 0x000fe40007ffe0ff */
[----:B------:R-:W-:Y:S02]  /*9840*/  LOP3.LUT R56, R59, 0xffff0000, RZ, 0xc0, !PT ;  /* 0xffff00003b387812 */ /* 0x000fe400078ec0ff */
[----:B------:R-:W-:Y:S01]  /*9850*/  SHF.L.U32 R57, R64, 0x10, RZ ;  /* 0x0000001040397819 */ /* 0x000fe200000006ff */
[----:B-1----:R-:W-:Y:S01]  /*9860*/  FMUL R4, R38, R4 ;  /* 0x0000000426047220 */ /* 0x002fe20000400000 */
[----:B------:R-:W-:Y:S01]  /*9870*/  LOP3.LUT R58, R64, 0xffff0000, RZ, 0xc0, !PT ;  /* 0xffff0000403a7812 */ /* 0x000fe200078ec0ff */
[----:B------:R-:W-:Y:S01]  /*9880*/  FMUL R5, R38, R5 ;  /* 0x0000000526057220 */ /* 0x000fe20000400000 */
[----:B------:R-:W-:Y:S01]  /*9890*/  LOP3.LUT R116, R102, 0xfefffff8, RZ, 0xc0, !PT ;  /* 0xfefffff866747812 */ /* 0x000fe200078ec0ff */
[C---:B------:R-:W-:Y:S01]  /*98a0*/  FFMA R4, R41.reuse, R40, R4 ;  /* 0x0000002829047223 */ /* 0x040fe20000000004 */
[C---:B------:R-:W-:Y:S01]  /*98b0*/  FMUL R6, R38.reuse, R6 ;  /* 0x0000000626067220 */ /* 0x040fe20000400000 */
[----:B------:R-:W-:Y:S01]  /*98c0*/  FFMA R5, R41, R42, R5 ;  /* 0x0000002a29057223 */ /* 0x000fe20000000005 */
[----:B------:R-:W-:Y:S01]  /*98d0*/  SHF.L.U32 R59, R65, 0x10, RZ ;  /* 0x00000010413b7819 */ /* 0x000fe200000006ff */
[----:B------:R1:W-:Y:S01]  /*98e0*/  SYNCS.ARRIVE.TRANS64.RED.A1T0 RZ, [R116+URZ], RZ ;  /* 0x000000ff74ff79a7 */ /* 0x0003e200081004ff */
[----:B------:R-:W-:Y:S01]  /*98f0*/  FFMA R6, R41, R43, R6 ;  /* 0x0000002b29067223 */ /* 0x000fe20000000006 */
[C---:B------:R-:W-:Y:S01]  /*9900*/  FMUL R7, R38.reuse, R7 ;  /* 0x0000000726077220 */ /* 0x040fe20000400000 */
[----:B------:R-:W-:Y:S01]  /*9910*/  F2FP.BF16.F32.PACK_AB R104, R5, R4 ;  /* 0x000000040568723e */ /* 0x000fe200000010ff */
[C---:B------:R-:W-:Y:S01]  /*9920*/  FMUL R8, R38.reuse, R8 ;  /* 0x0000000826087220 */ /* 0x040fe20000400000 */
[----:B------:R-:W-:Y:S01]  /*9930*/  FMUL R9, R38, R9 ;  /* 0x0000000926097220 */ /* 0x000fe20000400000 */
[----:B------:R-:W-:Y:S01]  /*9940*/  LOP3.LUT R60, R65, 0xffff0000, RZ, 0xc0, !PT ;  /* 0xffff0000413c7812 */ /* 0x000fe200078ec0ff */
[C---:B------:R-:W-:Y:S01]  /*9950*/  FFMA R7, R41.reuse, R44, R7 ;  /* 0x0000002c29077223 */ /* 0x040fe20000000007 */
[C---:B------:R-:W-:Y:S01]  /*9960*/  FFMA R8, R41.reuse, R45, R8 ;  /* 0x0000002d29087223 */ /* 0x040fe20000000008 */
[----:B------:R-:W-:Y:S01]  /*9970*/  SHF.L.U32 R61, R66, 0x10, RZ ;  /* 0x00000010423d7819 */ /* 0x000fe200000006ff */
[----:B------:R-:W-:Y:S01]  /*9980*/  FFMA R9, R41, R46, R9 ;  /* 0x0000002e29097223 */ /* 0x000fe20000000009 */
[C---:B------:R-:W-:Y:S01]  /*9990*/  FMUL R10, R38.reuse, R10 ;  /* 0x0000000a260a7220 */ /* 0x040fe20000400000 */
[----:B------:R-:W-:Y:S01]  /*99a0*/  F2FP.BF16.F32.PACK_AB R105, R7, R6 ;  /* 0x000000060769723e */ /* 0x000fe200000010ff */
[C---:B------:R-:W-:Y:S01]  /*99b0*/  FMUL R11, R38.reuse, R11 ;  /* 0x0000000b260b7220 */ /* 0x040fe20000400000 */
[----:B------:R-:W-:Y:S01]  /*99c0*/  FMUL R0, R38, R12 ;  /* 0x0000000c26007220 */ /* 0x000fe20000400000 */
[----:B------:R-:W-:Y:S01]  /*99d0*/  F2FP.BF16.F32.PACK_AB R106, R9, R8 ;  /* 0x00000008096a723e */ /* 0x000fe200000010ff */
[C---:B------:R-:W-:Y:S01]  /*99e0*/  FFMA R10, R41.reuse, R47, R10 ;  /* 0x0000002f290a7223 */ /* 0x040fe2000000000a */
[C---:B------:R-:W-:Y:S01]  /*99f0*/  FFMA R11, R41.reuse, R48, R11 ;  /* 0x00000030290b7223 */ /* 0x040fe2000000000b */
[----:B------:R-:W-:Y:S01]  /*9a00*/  LOP3.LUT R62, R66, 0xffff0000, RZ, 0xc0, !PT ;  /* 0xffff0000423e7812 */ /* 0x000fe200078ec0ff */
[----:B------:R-:W-:Y:S01]  /*9a10*/  FFMA R0, R41, R49, R0 ;  /* 0x0000003129007223 */ /* 0x000fe20000000000 */
[C---:B------:R-:W-:Y:S01]  /*9a20*/  FMUL R2, R38.reuse, R13 ;  /* 0x0000000d26027220 */ /* 0x040fe20000400000 */
[----:B------:R-:W-:Y:S01]  /*9a30*/  SHF.L.U32 R63, R67, 0x10, RZ ;  /* 0x00000010433f7819 */ /* 0x000fe200000006ff */
[C---:B------:R-:W-:Y:S01]  /*9a40*/  FMUL R3, R38.reuse, R14 ;  /* 0x0000000e26037220 */ /* 0x040fe20000400000 */
[----:B------:R-:W-:Y:S01]  /*9a50*/  F2FP.BF16.F32.PACK_AB R107, R11, R10 ;  /* 0x0000000a0b6b723e */ /* 0x000fe200000010ff */
[----:B------:R-:W-:Y:S01]  /*9a60*/  FFMA R2, R41, R51, R2 ;  /* 0x0000003329027223 */ /* 0x000fe20000000002 */
[C---:B------:R-:W-:Y:S01]  /*9a70*/  FMUL R15, R38.reuse, R15 ;  /* 0x0000000f260f7220 */ /* 0x040fe20000400000 */
[C---:B------:R-:W-:Y:S01]  /*9a80*/  FMUL R12, R38.reuse, R16 ;  /* 0x00000010260c7220 */ /* 0x040fe20000400000 */
[----:B------:R-:W-:Y:S01]  /*9a90*/  FMUL R13, R38, R17 ;  /* 0x00000011260d7220 */ /* 0x000fe20000400000 */
[----:B------:R1:W-:Y:S01]  /*9aa0*/  STS.128 [R96+0x6000], R104 ;  /* 0x0060006860007388 */ /* 0x0003e20000000c00 */
[----:B------:R-:W-:Y:S01]  /*9ab0*/  LOP3.LUT R64, R67, 0xffff0000, RZ, 0xc0, !PT ;  /* 0xffff000043407812 */ /* 0x000fe200078ec0ff */
[C---:B------:R-:W-:Y:S01]  /*9ac0*/  FFMA R3, R41.reuse, R50, R3 ;  /* 0x0000003229037223 */ /* 0x040fe20000000003 */
[----:B------:R-:W-:Y:S01]  /*9ad0*/  SHF.L.U32 R65, R72, 0x10, RZ ;  /* 0x0000001048417819 */ /* 0x000fe200000006ff */
[C---:B------:R-:W-:Y:S01]  /*9ae0*/  FFMA R15, R41.reuse, R52, R15 ;  /* 0x00000034290f7223 */ /* 0x040fe2000000000f */
[----:B------:R-:W-:Y:S01]  /*9af0*/  F2FP.BF16.F32.PACK_AB R108, R2, R0 ;  /* 0x00000000026c723e */ /* 0x000fe200000010ff */
[C---:B------:R-:W-:Y:S01]  /*9b00*/  FFMA R12, R41.reuse, R53, R12 ;  /* 0x00000035290c7223 */ /* 0x040fe2000000000c */
[C---:B------:R-:W-:Y:S01]  /*9b10*/  FFMA R13, R41.reuse, R54, R13 ;  /* 0x00000036290d7223 */ /* 0x040fe2000000000d */
[C---:B------:R-:W-:Y:S01]  /*9b20*/  FMUL R14, R38.reuse, R18 ;  /* 0x00000012260e7220 */ /* 0x040fe20000400000 */
[C---:B------:R-:W-:Y:S01]  /*9b30*/  FMUL R19, R38.reuse, R19 ;  /* 0x0000001326137220 */ /* 0x040fe20000400000 */
[C---:B------:R-:W-:Y:S01]  /*9b40*/  FMUL R16, R38.reuse, R20 ;  /* 0x0000001426107220 */ /* 0x040fe20000400000 */
[C---:B------:R-:W-:Y:S01]  /*9b50*/  FMUL R17, R38.reuse, R21 ;  /* 0x0000001526117220 */ /* 0x040fe20000400000 */
[C---:B------:R-:W-:Y:S01]  /*9b60*/  FFMA R14, R41.reuse, R55, R14 ;  /* 0x00000037290e7223 */ /* 0x040fe2000000000e */
        /* <DEDUP_REMOVED lines=9> */
[----:B------:R-:W-:Y:S01]  /*9c00*/  FFMA R23, R41, R60, R23 ;  /* 0x0000003c29177223 */ /* 0x000fe20000000017 */
[C---:B------:R-:W-:Y:S01]  /*9c10*/  FMUL R27, R38.reuse, R27 ;  /* 0x0000001b261b7220 */ /* 0x040fe20000400000 */
[----:B------:R-:W-:Y:S01]  /*9c20*/  F2FP.BF16.F32.PACK_AB R109, R15, R3 ;  /* 0x000000030f6d723e */ /* 0x000fe200000010ff */
[----:B------:R-:W-:Y:S01]  /*9c30*/  FFMA R20, R41, R61, R20 ;  /* 0x0000003d29147223 */ /* 0x000fe20000000014 */
[----:B------:R-:W-:Y:S01]  /*9c40*/  F2FP.BF16.F32.PACK_AB R110, R13, R12 ;  /* 0x0000000c0d6e723e */ /* 0x000fe200000010ff */
[----:B------:R-:W-:Y:S01]  /*9c50*/  FMUL R24, R38, R28 ;  /* 0x0000001c26187220 */ /* 0x000fe20000400000 */
[----:B------:R-:W-:Y:S01]  /*9c60*/  F2FP.BF16.F32.PACK_AB R111, R19, R14 ;  /* 0x0000000e136f723e */ /* 0x000fe200000010ff */
[----:B------:R-:W-:Y:S01]  /*9c70*/  FFMA R21, R41, R62, R21 ;  /* 0x0000003e29157223 */ /* 0x000fe20000000015 */
[----:B------:R-:W-:Y:S01]  /*9c80*/  LOP3.LUT R66, R72, 0xffff0000, RZ, 0xc0, !PT ;  /* 0xffff000048427812 */ /* 0x000fe200078ec0ff */
[C---:B------:R-:W-:Y:S01]  /*9c90*/  FMUL R25, R38.reuse, R29 ;  /* 0x0000001d26197220 */ /* 0x040fe20000400000 */
[----:B------:R-:W-:Y:S01]  /*9ca0*/  SHF.L.U32 R67, R73, 0x10, RZ ;  /* 0x0000001049437819 */ /* 0x000fe200000006ff */
[----:B------:R1:W-:Y:S01]  /*9cb0*/  STS.128 [R95+0x6010], R108 ;  /* 0x0060106c5f007388 */ /* 0x0003e20000000c00 */
[----:B------:R-:W-:Y:S01]  /*9cc0*/  FFMA R22, R41, R63, R22 ;  /* 0x0000003f29167223 */ /* 0x000fe20000000016 */
[----:B------:R-:W-:Y:S01]  /*9cd0*/  LOP3.LUT R68, R73, 0xffff0000, RZ, 0xc0, !PT ;  /* 0xffff000049447812 */ /* 0x000fe200078ec0ff */
[----:B------:R-:W-:Y:S01]  /*9ce0*/  FMUL R26, R38, R30 ;  /* 0x0000001e261a7220 */ /* 0x000fe20000400000 */
[C---:B------:R-:W-:Y:S01]  /*9cf0*/  FFMA R27, R41.reuse, R64, R27 ;  /* 0x00000040291b7223 */ /* 0x040fe2000000001b */
[----:B------:R-:W-:Y:S01]  /*9d00*/  SHF.L.U32 R69, R74, 0x10, RZ ;  /* 0x000000104a457819 */ /* 0x000fe200000006ff */
[----:B------:R-:W-:Y:S01]  /*9d10*/  FMUL R31, R38, R31 ;  /* 0x0000001f261f7220 */ /* 0x000fe20000400000 */
[C---:B------:R-:W-:Y:S01]  /*9d20*/  FFMA R24, R41.reuse, R65, R24 ;  /* 0x0000004129187223 */ /* 0x040fe20000000018 */
[----:B------:R-:W-:Y:S01]  /*9d30*/  LOP3.LUT R70, R74, 0xffff0000, RZ, 0xc0, !PT ;  /* 0xffff00004a467812 */ /* 0x000fe200078ec0ff */
[C---:B------:R-:W-:Y:S01]  /*9d40*/  FMUL R28, R38.reuse, R32 ;  /* 0x00000020261c7220 */ /* 0x040fe20000400000 */
[----:B------:R-:W-:Y:S01]  /*9d50*/  FFMA R25, R41, R66, R25 ;  /* 0x0000004229197223 */ /* 0x000fe20000000019 */
[----:B------:R-:W-:Y:S01]  /*9d60*/  SHF.L.U32 R71, R75, 0x10, RZ ;  /* 0x000000104b477819 */ /* 0x000fe200000006ff */
[C---:B------:R-:W-:Y:S01]  /*9d70*/  FMUL R29, R38.reuse, R33 ;  /* 0x00000021261d7220 */ /* 0x040fe20000400000 */
[----:B------:R-:W-:Y:S01]  /*9d80*/  FFMA R26, R41, R67, R26 ;  /* 0x00000043291a7223 */ /* 0x000fe2000000001a */
[----:B------:R-:W-:Y:S01]  /*9d90*/  LOP3.LUT R72, R75, 0xffff0000, RZ, 0xc0, !PT ;  /* 0xffff00004b487812 */ /* 0x000fe200078ec0ff */
        /* <DEDUP_REMOVED lines=8> */
[----:B------:R-:W-:Y:S01]  /*9e20*/  FFMA R30, R41, R71, R30 ;  /* 0x00000047291e7223 */ /* 0x000fe2000000001e */
[----:B------:R-:W-:Y:S01]  /*9e30*/  F2FP.BF16.F32.PACK_AB R115, R27, R22 ;  /* 0x000000161b73723e */ /* 0x000fe200000010ff */
[----:B------:R-:W-:Y:S01]  /*9e40*/  FFMA R35, R41, R72, R35 ;  /* 0x0000004829237223 */ /* 0x000fe20000000023 */
[----:B------:R-:W-:Y:S02]  /*9e50*/  F2FP.BF16.F32.PACK_AB R100, R25, R24 ;  /* 0x000000181964723e */ /* 0x000fe400000010ff */
[----:B------:R-:W-:Y:S01]  /*9e60*/  F2FP.BF16.F32.PACK_AB R101, R31, R26 ;  /* 0x0000001a1f65723e */ /* 0x000fe200000010ff */
[----:B------:R1:W-:Y:S01]  /*9e70*/  STS.128 [R94+0x6020], R112 ;  /* 0x006020705e007388 */ /* 0x0003e20000000c00 */
        /* <DEDUP_REMOVED lines=26> */
.L_x_146:
[----:B------:R-:W-:Y:S05]  /*a020*/  BSYNC.RECONVERGENT B0 ;  /* 0x0000000000007941 */ /* 0x000fea0003800200 */
.L_x_145:
[----:B------:R-:W-:Y:S01]  /*a030*/  BAR.SYNC.DEFER_BLOCKING 0x1, 0x80 ;  /* 0x0042000000007b1d */ /* 0x000fe20000010000 */
[----:B------:R-:W-:Y:S01]  /*a040*/  UISETP.NE.AND UP0, UPT, UR47, -0x4, UPT ;  /* 0xfffffffc2f00788c */ /* 0x000fe2000bf05270 */
[----:B------:R-:W-:Y:S08]  /*a050*/  IADD3 R0, PT, PT, R36, 0x1, RZ ;  /* 0x0000000124007810 */ /* 0x000ff00007ffe0ff */
[----:B------:R-:W-:Y:S05]  /*a060*/  BRA.U !UP0, `(.L_x_147) ;  /* 0x0000000108287547 */ /* 0x000fea000b800000 */
[----:B------:R-:W-:Y:S01]  /*a070*/  ISETP.NE.AND P0, PT, R99, RZ, PT ;  /* 0x000000ff6300720c */ /* 0x000fe20003f05270 */
[----:B------:R-:W-:Y:S01]  /*a080*/  IMAD.U32 R3, RZ, RZ, UR46 ;  /* 0x0000002eff037e24 */ /* 0x000fe2000f8e00ff */
[----:B------:R-:W-:Y:S01]  /*a090*/  UIADD3 UR4, UPT, UPT, UR46, 0x1, URZ ;  /* 0x000000012e047890 */ /* 0x000fe2000fffe0ff */
[----:B------:R-:W-:Y:S03]  /*a0a0*/  IMAD.U32 R2, RZ, RZ, UR52 ;  /* 0x00000034ff027e24 */ /* 0x000fe6000f8e00ff */
[----:B------:R-:W-:Y:S04]  /*a0b0*/  UISETP.NE.AND UP0, UPT, UR4, 0x4, UPT ;  /* 0x000000040400788c */ /* 0x000fe8000bf05270 */
[----:B------:R-:W-:Y:S03]  /*a0c0*/  USEL UR46, UR4, URZ, UP0 ;  /* 0x000000ff042e7287 */ /* 0x000fe60008000000 */
[----:B------:R-:W-:Y:S05]  /*a0d0*/  @P0 LEA R3, R3, UR43, 0x3 ;  /* 0x0000002b03030c11 */ /* 0x000fea000f8e18ff */
[----:B------:R-:W-:Y:S05]  /*a0e0*/  @P0 VIADD R3, R3, 0x60 ;  /* 0x0000006003030836 */ /* 0x000fea0000000000 */
[----:B------:R-:W-:Y:S04]  /*a0f0*/  @P0 PRMT R2, R2, 0x654, R3 ;  /* 0x0000065402020816 */ /* 0x000fe80000000003 */
[----:B------:R3:W-:Y:S03]  /*a100*/  @P0 SYNCS.ARRIVE.TRANS64.RED.A1T0 RZ, [R2+URZ], RZ ;  /* 0x000000ff02ff09a7 */ /* 0x0007e600081004ff */
.L_x_147:
[----:B------:R-:W-:Y:S01]  /*a110*/  R2UR UR4, R86 ;  /* 0x00000000560472ca */ /* 0x000fe200000e0000 */
[----:B------:R-:W-:Y:S01]  /*a120*/  UISETP.NE.AND UP0, UPT, UR62, URZ, UPT ;  /* 0x000000ff3e00728c */ /* 0x000fe2000bf05270 */
[----:B------:R-:W-:Y:S01]  /*a130*/  ISETP.NE.AND P0, PT, R89, 0x2, PT ;  /* 0x000000025900780c */ /* 0x000fe20003f05270 */
[----:B------:R-:W-:Y:S01]  /*a140*/  UIADD3 UR20, UPT, UPT, UR38, UR63, URZ ;  /* 0x0000003f26147290 */ /* 0x000fe2000fffe0ff */
[----:B------:R-:W-:Y:S01]  /*a150*/  ISETP.NE.AND P1, PT, R0, 0x4, PT ;  /* 0x000000040000780c */ /* 0x000fe20003f25270 */
[----:B------:R-:W-:Y:S01]  /*a160*/  UIADD3 UR47, UPT, UPT, UR47, 0x4, URZ ;  /* 0x000000042f2f7890 */ /* 0x000fe2000fffe0ff */
[----:B---3--:R-:W-:Y:S01]  /*a170*/  SEL R2, RZ, 0x1, P0 ;  /* 0x00000001ff027807 */ /* 0x008fe20000000000 */
[----:B------:R-:W-:Y:S01]  /*a180*/  UMOV UR36, UR61 ;  /* 0x0000003d00247c82 */ /* 0x000fe20008000000 */
[----:B------:R-:W-:Y:S02]  /*a190*/  SEL R3, RZ, 0x1, P1 ;  /* 0x00000001ff037807 */ /* 0x000fe40000800000 */
[----:B------:R-:W-:Y:S02]  /*a1a0*/  LOP3.LUT R91, R91, R2, RZ, 0x3c, !PT ;  /* 0x000000025b5b7212 */ /* 0x000fe400078e3cff */
[----:B------:R-:W-:Y:S01]  /*a1b0*/  LOP3.LUT R92, R92, R3, RZ, 0x3c, !PT ;  /* 0x000000035c5c7212 */ /* 0x000fe200078e3cff */
[----:B------:R-:W-:Y:S01]  /*a1c0*/  UIADD3 UR24, UPT, UPT, UR37, UR4, URZ ;  /* 0x0000000425187290 */ /* 0x000fe2000fffe0ff */
[----:B------:R-:W-:Y:S02]  /*a1d0*/  SEL R89, R89, RZ, P0 ;  /* 0x000000ff59597207 */ /* 0x000fe40000000000 */
[----:B------:R-:W-:Y:S01]  /*a1e0*/  SEL R36, R0, RZ, P1 ;  /* 0x000000ff00247207 */ /* 0x000fe20000800000 */
[----:B------:R-:W-:Y:S08]  /*a1f0*/  BRA.U UP0, `(.L_x_148) ;  /* 0xffffffbd00ac7547 */ /* 0x000ff0000b83ffff */
[----:B------:R-:W3:Y:S01]  /*a200*/  LDCU.64 UR4, c[0x0][0x888] ;  /* 0x00011100ff0477ac */ /* 0x000ee20008000a00 */
[----:B------:R-:W4:Y:S01]  /*a210*/  LDCU.64 UR6, c[0x0][0x890] ;  /* 0x00011200ff0677ac */ /* 0x000f220008000a00 */
[----:B---3--:R-:W-:Y:S02]  /*a220*/  ISETP.NE.U32.AND P2, PT, RZ, UR4, PT ;  /* 0x00000004ff007c0c */ /* 0x008fe4000bf45070 */
[----:B----4-:R-:W-:Y:S02]  /*a230*/  ISETP.NE.U32.AND P1, PT, RZ, UR6, PT ;  /* 0x00000006ff007c0c */ /* 0x010fe4000bf25070 */
[----:B------:R-:W-:Y:S02]  /*a240*/  ISETP.NE.AND.EX P2, PT, RZ, UR5, PT, P2 ;  /* 0x00000005ff007c0c */ /* 0x000fe4000bf45320 */
[----:B------:R-:W-:-:S13]  /*a250*/  ISETP.NE.AND.EX P0, PT, RZ, UR7, PT, P1 ;  /* 0x00000007ff007c0c */ /* 0x000fda000bf05310 */
[----:B------:R-:W-:Y:S05]  /*a260*/  @P2 BRA P0, `(.L_x_149) ;  /* 0x00000000003c2947 */ /* 0x000fea0000000000 */
[----:B------:R-:W-:-:S13]  /*a270*/  ISETP.NE.AND.EX P1, PT, RZ, UR7, PT, P1 ;  /* 0x00000007ff007c0c */ /* 0x000fda000bf25310 */
[----:B------:R-:W-:Y:S05]  /*a280*/  @P1 BRA `(.L_x_150) ;  /* 0x00000000000c1947 */ /* 0x000fea0003800000 */
[----:B------:R-:W-:-:S13]  /*a290*/  FSETP.NEU.AND P0, PT, R41, RZ, PT ;  /* 0x000000ff2900720b */ /* 0x000fda0003f0d000 */
[----:B------:R-:W-:Y:S05]  /*a2a0*/  @!P0 EXIT ;  /* 0x000000000000894d */ /* 0x000fea0003800000 */
[----:B------:R-:W-:Y:S05]  /*a2b0*/  BRA `(.L_x_149) ;  /* 0x0000000000287947 */ /* 0x000fea0003800000 */
.L_x_150:
[----:B------:R-:W-:Y:S01]  /*a2c0*/  ISETP.NE.AND P0, PT, R88, RZ, PT ;  /* 0x000000ff5800720c */ /* 0x000fe20003f05270 */
[----:B------:R-:W-:-:S12]  /*a2d0*/  BSSY.RECONVERGENT B0, `(.L_x_149) ;  /* 0x0000008000007945 */ /* 0x000fd80003800200 */
[----:B------:R-:W-:Y:S05]  /*a2e0*/  @P0 BRA `(.L_x_151) ;  /* 0x0000000000100947 */ /* 0x000fea0003800000 */
[----:B------:R-:W-:-:S04]  /*a2f0*/  ISETP.NE.U32.AND P0, PT, RZ, UR4, PT ;  /* 0x00000004ff007c0c */ /* 0x000fc8000bf05070 */
[----:B------:R-:W-:-:S13]  /*a300*/  ISETP.NE.AND.EX P0, PT, RZ, UR5, PT, P0 ;  /* 0x00000005ff007c0c */ /* 0x000fda000bf05300 */
[----:B------:R-:W-:Y:S05]  /*a310*/  @!P0 EXIT ;  /* 0x000000000000894d */ /* 0x000fea0003800000 */
[----:B------:R-:W-:Y:S05]  /*a320*/  BRA `(.L_x_152) ;  /* 0x0000000000087947 */ /* 0x000fea0003800000 */
.L_x_151:
[----:B------:R-:W-:-:S13]  /*a330*/  FSETP.NEU.AND P0, PT, R41, RZ, PT ;  /* 0x000000ff2900720b */ /* 0x000fda0003f0d000 */
[----:B------:R-:W-:Y:S05]  /*a340*/  @!P0 EXIT ;  /* 0x000000000000894d */ /* 0x000fea0003800000 */
.L_x_152:
[----:B------:R-:W-:Y:S05]  /*a350*/  BSYNC.RECONVERGENT B0 ;  /* 0x0000000000007941 */ /* 0x000fea0003800200 */
.L_x_149:
[----:B------:R-:W-:Y:S01]  /*a360*/  ULEA UR6, UR46, UR43, 0x3 ;  /* 0x0000002b2e067291 */ /* 0x000fe2000f8e18ff */
[----:B------:R-:W-:-:S04]  /*a370*/  DEPBAR.LE SB0, 0x0 ;  /* 0x000080000000791a */ /* 0x000fc80000000000 */
[----:B------:R-:W-:-:S04]  /*a380*/  UIADD3 UR6, UPT, UPT, UR6, 0x60, URZ ;  /* 0x0000006006067890 */ /* 0x000fc8000fffe0ff */
[----:B------:R-:W-:-:S09]  /*a390*/  UPRMT UR6, UR52, 0x654, UR6 ;  /* 0x0000065434067896 */ /* 0x000fd20008000006 */
[----:B------:R-:W-:Y:S01]  /*a3a0*/  SYNCS.ARRIVE.TRANS64.RED.A1T0 RZ, [UR6], RZ ;  /* 0x000000ffffff79a7 */ /* 0x000fe20008100406 */
[----:B------:R-:W-:Y:S05]  /*a3b0*/  EXIT ;  /* 0x000000000000794d */ /* 0x000fea0003800000 */
.L_x_24:
[----:B--2---:R2:W3:Y:S02]  /*a3c0*/  SYNCS.PHASECHK.TRANS64.TRYWAIT P0, [R3+URZ+0x100], R2 ;  /* 0x00010002030075a7 */ /* 0x0044e400080011ff */
[----:B---3--:R-:W-:Y:S05]  /*a3d0*/  @!P0 NANOSLEEP.SYNCS 0x989680 ;  /* 0x009896800000895d */ /* 0x008fea0003900000 */
[----:B------:R-:W3:Y:S02]  /*a3e0*/  @!P0 SYNCS.PHASECHK.TRANS64 P0, [R3+URZ+0x100], R2 ;  /* 0x00010002030085a7 */ /* 0x000ee400080010ff */
[----:B---3--:R-:W-:Y:S05]  /*a3f0*/  @!P0 BRA `(.L_x_24) ;  /* 0xfffffffc00f08947 */ /* 0x008fea000383ffff */
[----:B------:R-:W-:Y:S05]  /*a400*/  BRA `(.L_x_153) ;  /* 0xffffff7800387947 */ /* 0x000fea000383ffff */
.L_x_27:
[----:B-1----:R-:W-:-:S07]  /*a410*/  MOV R0, UR6 ;  /* 0x0000000600007c02 */ /* 0x002fce0008000f00 */
.L_x_154:
[----:B-1----:R1:W2:Y:S02]  /*a420*/  SYNCS.PHASECHK.TRANS64.TRYWAIT P0, [R0+URZ+0x20], R3 ;  /* 0x00002003000075a7 */ /* 0x0022a400080011ff */
[----:B--2---:R-:W-:Y:S05]  /*a430*/  @!P0 NANOSLEEP.SYNCS 0x989680 ;  /* 0x009896800000895d */ /* 0x004fea0003900000 */
[----:B------:R-:W2:Y:S02]  /*a440*/  @!P0 SYNCS.PHASECHK.TRANS64 P0, [R0+URZ+0x20], R3 ;  /* 0x00002003000085a7 */ /* 0x000ea400080010ff */
[----:B--2---:R-:W-:Y:S05]  /*a450*/  @!P0 BRA `(.L_x_154) ;  /* 0xfffffffc00f08947 */ /* 0x004fea000383ffff */
[----:B------:R-:W-:Y:S05]  /*a460*/  BRA `(.L_x_26) ;  /* 0xffffff7800907947 */ /* 0x000fea000383ffff */
.L_x_36:
[----:B-1----:R-:W-:-:S07]  /*a470*/  MOV R0, UR7 ;  /* 0x0000000700007c02 */ /* 0x002fce0008000f00 */
.L_x_155:
[----:B-1----:R1:W2:Y:S02]  /*a480*/  SYNCS.PHASECHK.TRANS64.TRYWAIT P0, [R0+URZ+0x20], R3 ;  /* 0x00002003000075a7 */ /* 0x0022a400080011ff */
[----:B--2---:R-:W-:Y:S05]  /*a490*/  @!P0 NANOSLEEP.SYNCS 0x989680 ;  /* 0x009896800000895d */ /* 0x004fea0003900000 */
[----:B------:R-:W2:Y:S02]  /*a4a0*/  @!P0 SYNCS.PHASECHK.TRANS64 P0, [R0+URZ+0x20], R3 ;  /* 0x00002003000085a7 */ /* 0x000ea400080010ff */
[----:B--2---:R-:W-:Y:S05]  /*a4b0*/  @!P0 BRA `(.L_x_155) ;  /* 0xfffffffc00f08947 */ /* 0x004fea000383ffff */
[----:B------:R-:W-:Y:S05]  /*a4c0*/  BRA `(.L_x_35) ;  /* 0xffffff7c00a07947 */ /* 0x000fea000383ffff */
.L_x_43:
[----:B-1----:R1:W4:Y:S02]  /*a4d0*/  SYNCS.PHASECHK.TRANS64.TRYWAIT P0, [R3+URZ+0x90], R0 ;  /* 0x00009000030075a7 */ /* 0x00232400080011ff */
[----:B----4-:R-:W-:Y:S05]  /*a4e0*/  @!P0 NANOSLEEP.SYNCS 0x989680 ;  /* 0x009896800000895d */ /* 0x010fea0003900000 */
[----:B------:R-:W4:Y:S02]  /*a4f0*/  @!P0 SYNCS.PHASECHK.TRANS64 P0, [R3+URZ+0x90], R0 ;  /* 0x00009000030085a7 */ /* 0x000f2400080010ff */
[----:B----4-:R-:W-:Y:S05]  /*a500*/  @!P0 BRA `(.L_x_43) ;  /* 0xfffffffc00f08947 */ /* 0x010fea000383ffff */
[----:B------:R-:W-:Y:S05]  /*a510*/  BRA `(.L_x_156) ;  /* 0xffffff8000907947 */ /* 0x000fea000383ffff */
.L_x_47:
[----:B-1----:R-:W-:-:S07]  /*a520*/  MOV R0, UR4 ;  /* 0x0000000400007c02 */ /* 0x002fce0008000f00 */
.L_x_157:
[----:B-1----:R1:W2:Y:S02]  /*a530*/  SYNCS.PHASECHK.TRANS64.TRYWAIT P0, [R0+URZ], R3 ;  /* 0x00000003000075a7 */ /* 0x0022a400080011ff */
[----:B--2---:R-:W-:Y:S05]  /*a540*/  @!P0 NANOSLEEP.SYNCS 0x989680 ;  /* 0x009896800000895d */ /* 0x004fea0003900000 */
[----:B------:R-:W2:Y:S02]  /*a550*/  @!P0 SYNCS.PHASECHK.TRANS64 P0, [R0+URZ], R3 ;  /* 0x00000003000085a7 */ /* 0x000ea400080010ff */
[----:B--2---:R-:W-:Y:S05]  /*a560*/  @!P0 BRA `(.L_x_157) ;  /* 0xfffffffc00f08947 */ /* 0x004fea000383ffff */
[----:B------:R-:W-:Y:S05]  /*a570*/  BRA `(.L_x_158) ;  /* 0xffffff8800387947 */ /* 0x000fea000383ffff */
.L_x_48:
[----:B------:R-:W-:-:S07]  /*a580*/  MOV R0, UR5 ;  /* 0x0000000500007c02 */ /* 0x000fce0008000f00 */
.L_x_159:
[----:B-1----:R1:W2:Y:S02]  /*a590*/  SYNCS.PHASECHK.TRANS64.TRYWAIT P0, [R0+URZ], R3 ;  /* 0x00000003000075a7 */ /* 0x0022a400080011ff */
[----:B--2---:R-:W-:Y:S05]  /*a5a0*/  @!P0 NANOSLEEP.SYNCS 0x989680 ;  /* 0x009896800000895d */ /* 0x004fea0003900000 */
[----:B------:R-:W2:Y:S02]  /*a5b0*/  @!P0 SYNCS.PHASECHK.TRANS64 P0, [R0+URZ], R3 ;  /* 0x00000003000085a7 */ /* 0x000ea400080010ff */
[----:B--2---:R-:W-:Y:S05]  /*a5c0*/  @!P0 BRA `(.L_x_159) ;  /* 0xfffffffc00f08947 */ /* 0x004fea000383ffff */
[----:B------:R-:W-:Y:S05]  /*a5d0*/  BRA `(.L_x_160) ;  /* 0xffffff8800447947 */ /* 0x000fea000383ffff */
.L_x_49:
[----:B------:R-:W-:-:S07]  /*a5e0*/  MOV R0, UR5 ;  /* 0x0000000500007c02 */ /* 0x000fce0008000f00 */
.L_x_161:
[----:B-1----:R1:W2:Y:S02]  /*a5f0*/  SYNCS.PHASECHK.TRANS64.TRYWAIT P0, [R0+URZ], R3 ;  /* 0x00000003000075a7 */ /* 0x0022a400080011ff */
[----:B--2---:R-:W-:Y:S05]  /*a600*/  @!P0 NANOSLEEP.SYNCS 0x989680 ;  /* 0x009896800000895d */ /* 0x004fea0003900000 */
[----:B------:R-:W2:Y:S02]  /*a610*/  @!P0 SYNCS.PHASECHK.TRANS64 P0, [R0+URZ], R3 ;  /* 0x00000003000085a7 */ /* 0x000ea400080010ff */
[----:B--2---:R-:W-:Y:S05]  /*a620*/  @!P0 BRA `(.L_x_161) ;  /* 0xfffffffc00f08947 */ /* 0x004fea000383ffff */
[----:B------:R-:W-:Y:S05]  /*a630*/  BRA `(.L_x_162) ;  /* 0xffffff8800507947 */ /* 0x000fea000383ffff */
.L_x_52:
[----:B-1----:R1:W2:Y:S02]  /*a640*/  SYNCS.PHASECHK.TRANS64.TRYWAIT P0, [R2+URZ+0xf0], R5 ;  /* 0x0000f005020075a7 */ /* 0x0022a400080011ff */
[----:B--2---:R-:W-:Y:S05]  /*a650*/  @!P0 NANOSLEEP.SYNCS 0x989680 ;  /* 0x009896800000895d */ /* 0x004fea0003900000 */
[----:B------:R-:W2:Y:S02]  /*a660*/  @!P0 SYNCS.PHASECHK.TRANS64 P0, [R2+URZ+0xf0], R5 ;  /* 0x0000f005020085a7 */ /* 0x000ea400080010ff */
[----:B--2---:R-:W-:Y:S05]  /*a670*/  @!P0 BRA `(.L_x_52) ;  /* 0xfffffffc00f08947 */ /* 0x004fea000383ffff */
[----:B------:R-:W-:Y:S05]  /*a680*/  BRA `(.L_x_163) ;  /* 0xffffff8800ac7947 */ /* 0x000fea000383ffff */
.L_x_53:
[----:B------:R-:W-:-:S07]  /*a690*/  MOV R2, UR4 ;  /* 0x0000000400027c02 */ /* 0x000fce0008000f00 */
.L_x_164:
[----:B-1----:R1:W2:Y:S02]  /*a6a0*/  SYNCS.PHASECHK.TRANS64.TRYWAIT P0, [R2+URZ+0xa0], R5 ;  /* 0x0000a005020075a7 */ /* 0x0022a400080011ff */
[----:B--2---:R-:W-:Y:S05]  /*a6b0*/  @!P0 NANOSLEEP.SYNCS 0x989680 ;  /* 0x009896800000895d */ /* 0x004fea0003900000 */
[----:B------:R-:W2:Y:S02]  /*a6c0*/  @!P0 SYNCS.PHASECHK.TRANS64 P0, [R2+URZ+0xa0], R5 ;  /* 0x0000a005020085a7 */ /* 0x000ea400080010ff */
[----:B--2---:R-:W-:Y:S05]  /*a6d0*/  @!P0 BRA `(.L_x_164) ;  /* 0xfffffffc00f08947 */ /* 0x004fea000383ffff */
[----:B------:R-:W-:Y:S05]  /*a6e0*/  BRA `(.L_x_165) ;  /* 0xffffff8800bc7947 */ /* 0x000fea000383ffff */
.L_x_54:
[----:B-1----:R1:W2:Y:S02]  /*a6f0*/  SYNCS.PHASECHK.TRANS64.TRYWAIT P1, [R2+URZ+0x90], R5 ;  /* 0x00009005020075a7 */ /* 0x0022a400080211ff */
[----:B--2---:R-:W-:Y:S05]  /*a700*/  @!P1 NANOSLEEP.SYNCS 0x989680 ;  /* 0x009896800000995d */ /* 0x004fea0003900000 */
[----:B------:R-:W2:Y:S02]  /*a710*/  @!P1 SYNCS.PHASECHK.TRANS64 P1, [R2+URZ+0x90], R5 ;  /* 0x00009005020095a7 */ /* 0x000ea400080210ff */
[----:B--2---:R-:W-:Y:S05]  /*a720*/  @!P1 BRA `(.L_x_54) ;  /* 0xfffffffc00f09947 */ /* 0x004fea000383ffff */
[----:B------:R-:W-:Y:S05]  /*a730*/  BRA `(.L_x_166) ;  /* 0xffffff8800ec7947 */ /* 0x000fea000383ffff */
.L_x_57:
[----:B------:R-:W-:-:S07]  /*a740*/  MOV R0, UR4 ;  /* 0x0000000400007c02 */ /* 0x000fce0008000f00 */
.L_x_167:
[----:B-1----:R1:W2:Y:S02]  /*a750*/  SYNCS.PHASECHK.TRANS64.TRYWAIT P0, [R0+URZ+0xa0], R3 ;  /* 0x0000a003000075a7 */ /* 0x0022a400080011ff */
[----:B--2---:R-:W-:Y:S05]  /*a760*/  @!P0 NANOSLEEP.SYNCS 0x989680 ;  /* 0x009896800000895d */ /* 0x004fea0003900000 */
[----:B------:R-:W2:Y:S02]  /*a770*/  @!P0 SYNCS.PHASECHK.TRANS64 P0, [R0+URZ+0xa0], R3 ;  /* 0x0000a003000085a7 */ /* 0x000ea400080010ff */
[----:B--2---:R-:W-:Y:S05]  /*a780*/  @!P0 BRA `(.L_x_167) ;  /* 0xfffffffc00f08947 */ /* 0x004fea000383ffff */
[----:B------:R-:W-:Y:S05]  /*a790*/  BRA `(.L_x_56) ;  /* 0xffffff8c00407947 */ /* 0x000fea000383ffff */
.L_x_66:
[----:B-1----:R-:W-:-:S04]  /*a7a0*/  MOV R0, UR5 ;  /* 0x0000000500007c02 */ /* 0x002fc80008000f00 */
[----:B------:R1:W2:Y:S03]  /*a7b0*/  SYNCS.PHASECHK.TRANS64.TRYWAIT P0, [R0+URZ+0x8], R7 ;  /* 0x00000807000075a7 */ /* 0x0002a600080011ff */
[----:B--2---:R-:W-:Y:S05]  /*a7c0*/  @!P0 NANOSLEEP.SYNCS 0x989680 ;  /* 0x009896800000895d */ /* 0x004fea0003900000 */
[----:B------:R-:W2:Y:S02]  /*a7d0*/  @!P0 SYNCS.PHASECHK.TRANS64 P0, [R0+URZ+0x8], R7 ;  /* 0x00000807000085a7 */ /* 0x000ea400080010ff */
[----:B--2---:R-:W-:Y:S05]  /*a7e0*/  @!P0 BRA `(.L_x_66) ;  /* 0xfffffffc00ec8947 */ /* 0x004fea000383ffff */
[----:B------:R-:W-:Y:S05]  /*a7f0*/  BRA `(.L_x_65) ;  /* 0xffffff8c00f47947 */ /* 0x000fea000383ffff */
.L_x_68:
[----:B------:R-:W-:Y:S01]  /*a800*/  BSSY B0, `(.L_x_168) ;  /* 0x0000006000007945 */ /* 0x000fe20003800000 */
[----:B------:R-:W-:-:S07]  /*a810*/  MOV R15, 0xffffffff ;  /* 0xffffffff000f7802 */ /* 0x000fce0000000f00 */
[----:B-1---5:R-:W-:Y:S05]  /*a820*/  WARPSYNC.COLLECTIVE R15, `(.L_x_169) ;  /* 0x000000000f0c7348 */ /* 0x022fea0003c00000 */
[----:B------:R-:W-:Y:S02]  /*a830*/  ELECT P6, UR79, PT ;  /* 0x00000000004f782f */ /* 0x000fe400038c0000 */
[----:B------:R-:W-:Y:S01]  /*a840*/  MOV R14, UR79 ;  /* 0x0000004f000e7c02 */ /* 0x000fe20008000f00 */
[----:B-1---5:R-:W-:Y:S10]  /*a850*/  ENDCOLLECTIVE ;  /* 0x000000000000791b */ /* 0x022ff40003800000 */
.L_x_169:
[----:B------:R-:W-:Y:S05]  /*a860*/  BSYNC B0 ;  /* 0x0000000000007941 */ /* 0x000fea0003800000 */
.L_x_168:
[----:B------:R-:W-:Y:S01]  /*a870*/  PLOP3.LUT P0, PT, P6, PT, PT, 0x80, 0x8 ;  /* 0x000000000008781c */ /* 0x000fe2000370f070 */
[----:B------:R-:W-:-:S12]  /*a880*/  BRA `(.L_x_170) ;  /* 0xffffff9000207947 */ /* 0x000fd8000383ffff */
.L_x_70:
[----:B-1----:R-:W-:-:S04]  /*a890*/  MOV R0, UR5 ;  /* 0x0000000500007c02 */ /* 0x002fc80008000f00 */
[----:B------:R1:W2:Y:S03]  /*a8a0*/  SYNCS.PHASECHK.TRANS64.TRYWAIT P0, [R0+URZ+0x8], R5 ;  /* 0x00000805000075a7 */ /* 0x0002a600080011ff */
[----:B--2---:R-:W-:Y:S05]  /*a8b0*/  @!P0 NANOSLEEP.SYNCS 0x989680 ;  /* 0x009896800000895d */ /* 0x004fea0003900000 */
[----:B------:R-:W2:Y:S02]  /*a8c0*/  @!P0 SYNCS.PHASECHK.TRANS64 P0, [R0+URZ+0x8], R5 ;  /* 0x00000805000085a7 */ /* 0x000ea400080010ff */
[----:B--2---:R-:W-:Y:S05]  /*a8d0*/  @!P0 BRA `(.L_x_70) ;  /* 0xfffffffc00ec8947 */ /* 0x004fea000383ffff */
[----:B------:R-:W-:Y:S05]  /*a8e0*/  BRA `(.L_x_69) ;  /* 0xffffff9000247947 */ /* 0x000fea000383ffff */
.L_x_71:
[----:B-1----:R1:W2:Y:S02]  /*a8f0*/  SYNCS.PHASECHK.TRANS64.TRYWAIT P0, [R0+URZ+0x90], R5 ;  /* 0x00009005000075a7 */ /* 0x0022a400080011ff */
[----:B--2---:R-:W-:Y:S05]  /*a900*/  @!P0 NANOSLEEP.SYNCS 0x989680 ;  /* 0x009896800000895d */ /* 0x004fea0003900000 */
[----:B------:R-:W2:Y:S02]  /*a910*/  @!P0 SYNCS.PHASECHK.TRANS64 P0, [R0+URZ+0x90], R5 ;  /* 0x00009005000085a7 */ /* 0x000ea400080010ff */
[----:B--2---:R-:W-:Y:S05]  /*a920*/  @!P0 BRA `(.L_x_71) ;  /* 0xfffffffc00f08947 */ /* 0x004fea000383ffff */
[----:B------:R-:W-:Y:S05]  /*a930*/  BRA `(.L_x_171) ;  /* 0xffffff9400307947 */ /* 0x000fea000383ffff */
.L_x_73:
[----:B------:R-:W-:-:S07]  /*a940*/  MOV R0, UR46 ;  /* 0x0000002e00007c02 */ /* 0x000fce0008000f00 */
.L_x_172:
[----:B-1----:R1:W2:Y:S02]  /*a950*/  SYNCS.PHASECHK.TRANS64.TRYWAIT P0, [R0+URZ+0xd0], R5 ;  /* 0x0000d005000075a7 */ /* 0x0022a400080011ff */
[----:B--2---:R-:W-:Y:S05]  /*a960*/  @!P0 NANOSLEEP.SYNCS 0x989680 ;  /* 0x009896800000895d */ /* 0x004fea0003900000 */
[----:B------:R-:W2:Y:S02]  /*a970*/  @!P0 SYNCS.PHASECHK.TRANS64 P0, [R0+URZ+0xd0], R5 ;  /* 0x0000d005000085a7 */ /* 0x000ea400080010ff */
[----:B--2---:R-:W-:Y:S05]  /*a980*/  @!P0 BRA `(.L_x_172) ;  /* 0xfffffffc00f08947 */ /* 0x004fea000383ffff */
[----:B------:R-:W-:Y:S05]  /*a990*/  BRA `(.L_x_173) ;  /* 0xffffff94007c7947 */ /* 0x000fea000383ffff */
.L_x_76:
[----:B------:R-:W-:Y:S07]  /*a9a0*/  MOV R0, UR7 ;  /* 0x0000000700007c02 */ /* 0x000fee0008000f00 */
.L_x_174:
[----:B-1----:R1:W2:Y:S02]  /*a9b0*/  SYNCS.PHASECHK.TRANS64.TRYWAIT P0, [R0+URZ], R5 ;  /* 0x00000005000075a7 */ /* 0x0022a400080011ff */
[----:B--2---:R-:W-:Y:S05]  /*a9c0*/  @!P0 NANOSLEEP.SYNCS 0x989680 ;  /* 0x009896800000895d */ /* 0x004fea0003900000 */
[----:B------:R-:W2:Y:S02]  /*a9d0*/  @!P0 SYNCS.PHASECHK.TRANS64 P0, [R0+URZ], R5 ;  /* 0x00000005000085a7 */ /* 0x000ea400080010ff */
[----:B--2---:R-:W-:Y:S05]  /*a9e0*/  @!P0 BRA `(.L_x_174) ;  /* 0xfffffffc00f08947 */ /* 0x004fea000383ffff */
[----:B------:R-:W-:Y:S05]  /*a9f0*/  BRA `(.L_x_75) ;  /* 0xffffff9400907947 */ /* 0x000fea000383ffff */
.L_x_80:
[----:B-1----:R-:W-:-:S07]  /*aa00*/  MOV R0, UR4 ;  /* 0x0000000400007c02 */ /* 0x002fce0008000f00 */
.L_x_175:
[----:B-1----:R1:W2:Y:S02]  /*aa10*/  SYNCS.PHASECHK.TRANS64.TRYWAIT P0, [R0+URZ], R3 ;  /* 0x00000003000075a7 */ /* 0x0022a400080011ff */
[----:B--2---:R-:W-:Y:S05]  /*aa20*/  @!P0 NANOSLEEP.SYNCS 0x989680 ;  /* 0x009896800000895d */ /* 0x004fea0003900000 */
[----:B------:R-:W2:Y:S02]  /*aa30*/  @!P0 SYNCS.PHASECHK.TRANS64 P0, [R0+URZ], R3 ;  /* 0x00000003000085a7 */ /* 0x000ea400080010ff */
[----:B--2---:R-:W-:Y:S05]  /*aa40*/  @!P0 BRA `(.L_x_175) ;  /* 0xfffffffc00f08947 */ /* 0x004fea000383ffff */
[----:B------:R-:W-:Y:S05]  /*aa50*/  BRA `(.L_x_176) ;  /* 0xffffff9800d47947 */ /* 0x000fea000383ffff */
.L_x_81:
[----:B------:R-:W-:-:S07]  /*aa60*/  MOV R0, UR5 ;  /* 0x0000000500007c02 */ /* 0x000fce0008000f00 */
.L_x_177:
[----:B-1----:R1:W2:Y:S02]  /*aa70*/  SYNCS.PHASECHK.TRANS64.TRYWAIT P0, [R0+URZ], R3 ;  /* 0x00000003000075a7 */ /* 0x0022a400080011ff */
[----:B--2---:R-:W-:Y:S05]  /*aa80*/  @!P0 NANOSLEEP.SYNCS 0x989680 ;  /* 0x009896800000895d */ /* 0x004fea0003900000 */
[----:B------:R-:W2:Y:S02]  /*aa90*/  @!P0 SYNCS.PHASECHK.TRANS64 P0, [R0+URZ], R3 ;  /* 0x00000003000085a7 */ /* 0x000ea400080010ff */
[----:B--2---:R-:W-:Y:S05]  /*aaa0*/  @!P0 BRA `(.L_x_177) ;  /* 0xfffffffc00f08947 */ /* 0x004fea000383ffff */
[----:B------:R-:W-:Y:S05]  /*aab0*/  BRA `(.L_x_178) ;  /* 0xffffff9800e07947 */ /* 0x000fea000383ffff */
.L_x_82:
[----:B------:R-:W-:-:S07]  /*aac0*/  MOV R0, UR5 ;  /* 0x0000000500007c02 */ /* 0x000fce0008000f00 */
.L_x_179:
[----:B-1----:R1:W2:Y:S02]  /*aad0*/  SYNCS.PHASECHK.TRANS64.TRYWAIT P0, [R0+URZ], R3 ;  /* 0x00000003000075a7 */ /* 0x0022a400080011ff */
[----:B--2---:R-:W-:Y:S05]  /*aae0*/  @!P0 NANOSLEEP.SYNCS 0x989680 ;  /* 0x009896800000895d */ /* 0x004fea0003900000 */
[----:B------:R-:W2:Y:S02]  /*aaf0*/  @!P0 SYNCS.PHASECHK.TRANS64 P0, [R0+URZ], R3 ;  /* 0x00000003000085a7 */ /* 0x000ea400080010ff */
[----:B--2---:R-:W-:Y:S05]  /*ab00*/  @!P0 BRA `(.L_x_179) ;  /* 0xfffffffc00f08947 */ /* 0x004fea000383ffff */
[----:B------:R-:W-:Y:S05]  /*ab10*/  BRA `(.L_x_180) ;  /* 0xffffff9800ec7947 */ /* 0x000fea000383ffff */
.L_x_85:
[----:B------:R-:W-:-:S07]  /*ab20*/  MOV R0, UR41 ;  /* 0x0000002900007c02 */ /* 0x000fce0008000f00 */
.L_x_181:
[----:B-1----:R1:W2:Y:S02]  /*ab30*/  SYNCS.PHASECHK.TRANS64.TRYWAIT P1, [R0+URZ+0x110], R3 ;  /* 0x00011003000075a7 */ /* 0x0022a400080211ff */
[----:B--2---:R-:W-:Y:S05]  /*ab40*/  @!P1 NANOSLEEP.SYNCS 0x989680 ;  /* 0x009896800000995d */ /* 0x004fea0003900000 */
[----:B------:R-:W2:Y:S02]  /*ab50*/  @!P1 SYNCS.PHASECHK.TRANS64 P1, [R0+URZ+0x110], R3 ;  /* 0x00011003000095a7 */ /* 0x000ea400080210ff */
[----:B--2---:R-:W-:Y:S05]  /*ab60*/  @!P1 BRA `(.L_x_181) ;  /* 0xfffffffc00f09947 */ /* 0x004fea000383ffff */
[----:B------:R-:W-:Y:S05]  /*ab70*/  BRA `(.L_x_182) ;  /* 0xffffff9c00387947 */ /* 0x000fea000383ffff */
.L_x_90:
[----:B--2---:R2:W3:Y:S02]  /*ab80*/  SYNCS.PHASECHK.TRANS64.TRYWAIT P0, [R12+URZ+0x90], R9 ;  /* 0x000090090c0075a7 */ /* 0x0044e400080011ff */
[----:B---3--:R-:W-:Y:S05]  /*ab90*/  @!P0 NANOSLEEP.SYNCS 0x989680 ;  /* 0x009896800000895d */ /* 0x008fea0003900000 */
[----:B------:R-:W3:Y:S02]  /*aba0*/  @!P0 SYNCS.PHASECHK.TRANS64 P0, [R12+URZ+0x90], R9 ;  /* 0x000090090c0085a7 */ /* 0x000ee400080010ff */
[----:B---3--:R-:W-:Y:S05]  /*abb0*/  @!P0 BRA `(.L_x_90) ;  /* 0xfffffffc00f08947 */ /* 0x008fea000383ffff */
[----:B------:R-:W-:Y:S05]  /*abc0*/  BRA `(.L_x_183) ;  /* 0xffffffa000607947 */ /* 0x000fea000383ffff */
.L_x_93:
[----:B------:R-:W-:Y:S07]  /*abd0*/  MOV R0, UR21 ;  /* 0x0000001500007c02 */ /* 0x000fee0008000f00 */
.L_x_184:
[----:B--2---:R2:W3:Y:S02]  /*abe0*/  SYNCS.PHASECHK.TRANS64.TRYWAIT P2, [R0+URZ+0x88], R11 ;  /* 0x0000880b000075a7 */ /* 0x0044e400080411ff */
[----:B---3--:R-:W-:Y:S05]  /*abf0*/  @!P2 NANOSLEEP.SYNCS 0x989680 ;  /* 0x009896800000a95d */ /* 0x008fea0003900000 */
[----:B------:R-:W3:Y:S02]  /*ac00*/  @!P2 SYNCS.PHASECHK.TRANS64 P2, [R0+URZ+0x88], R11 ;  /* 0x0000880b0000a5a7 */ /* 0x000ee400080410ff */
[----:B---3--:R-:W-:Y:S05]  /*ac10*/  @!P2 BRA `(.L_x_184) ;  /* 0xfffffffc00f0a947 */ /* 0x008fea000383ffff */
[----:B------:R-:W-:Y:S05]  /*ac20*/  BRA `(.L_x_92) ;  /* 0xffffffa400c87947 */ /* 0x000fea000383ffff */
.L_x_96:
[----:B--2---:R-:W-:Y:S07]  /*ac30*/  MOV R0, UR21 ;  /* 0x0000001500007c02 */ /* 0x004fee0008000f00 */
.L_x_185:
[----:B--2---:R2:W3:Y:S02]  /*ac40*/  SYNCS.PHASECHK.TRANS64.TRYWAIT P0, [R0+URZ+0x60], R9 ;  /* 0x00006009000075a7 */ /* 0x0044e400080011ff */
[----:B---3--:R-:W-:Y:S05]  /*ac50*/  @!P0 NANOSLEEP.SYNCS 0x989680 ;  /* 0x009896800000895d */ /* 0x008fea0003900000 */
[----:B------:R-:W3:Y:S02]  /*ac60*/  @!P0 SYNCS.PHASECHK.TRANS64 P0, [R0+URZ+0x60], R9 ;  /* 0x00006009000085a7 */ /* 0x000ee400080010ff */
[----:B---3--:R-:W-:Y:S05]  /*ac70*/  @!P0 BRA `(.L_x_185) ;  /* 0xfffffffc00f08947 */ /* 0x008fea000383ffff */
[----:B------:R-:W-:Y:S05]  /*ac80*/  BRA `(.L_x_186) ;  /* 0xffffffa800247947 */ /* 0x000fea000383ffff */
.L_x_97:
[----:B------:R-:W-:Y:S07]  /*ac90*/  MOV R0, UR21 ;  /* 0x0000001500007c02 */ /* 0x000fee0008000f00 */
.L_x_187:
[----:B--2---:R2:W3:Y:S02]  /*aca0*/  SYNCS.PHASECHK.TRANS64.TRYWAIT P0, [R0+URZ+0x68], R9 ;  /* 0x00006809000075a7 */ /* 0x0044e400080011ff */
[----:B---3--:R-:W-:Y:S05]  /*acb0*/  @!P0 NANOSLEEP.SYNCS 0x989680 ;  /* 0x009896800000895d */ /* 0x008fea0003900000 */
[----:B------:R-:W3:Y:S02]  /*acc0*/  @!P0 SYNCS.PHASECHK.TRANS64 P0, [R0+URZ+0x68], R9 ;  /* 0x00006809000085a7 */ /* 0x000ee400080010ff */
[----:B---3--:R-:W-:Y:S05]  /*acd0*/  @!P0 BRA `(.L_x_187) ;  /* 0xfffffffc00f08947 */ /* 0x008fea000383ffff */
[----:B------:R-:W-:Y:S05]  /*ace0*/  BRA `(.L_x_188) ;  /* 0xffffffa800807947 */ /* 0x000fea000383ffff */
.L_x_98:
[----:B------:R-:W-:Y:S07]  /*acf0*/  MOV R0, UR21 ;  /* 0x0000001500007c02 */ /* 0x000fee0008000f00 */
.L_x_189:
[----:B--2---:R2:W3:Y:S02]  /*ad00*/  SYNCS.PHASECHK.TRANS64.TRYWAIT P0, [R0+URZ+0x70], R9 ;  /* 0x00007009000075a7 */ /* 0x0044e400080011ff */
[----:B---3--:R-:W-:Y:S05]  /*ad10*/  @!P0 NANOSLEEP.SYNCS 0x989680 ;  /* 0x009896800000895d */ /* 0x008fea0003900000 */
[----:B------:R-:W3:Y:S02]  /*ad20*/  @!P0 SYNCS.PHASECHK.TRANS64 P0, [R0+URZ+0x70], R9 ;  /* 0x00007009000085a7 */ /* 0x000ee400080010ff */
[----:B---3--:R-:W-:Y:S05]  /*ad30*/  @!P0 BRA `(.L_x_189) ;  /* 0xfffffffc00f08947 */ /* 0x008fea000383ffff */
[----:B------:R-:W-:Y:S05]  /*ad40*/  BRA `(.L_x_190) ;  /* 0xffffffa800dc7947 */ /* 0x000fea000383ffff */
.L_x_99:
[----:B------:R-:W-:Y:S07]  /*ad50*/  MOV R0, UR21 ;  /* 0x0000001500007c02 */ /* 0x000fee0008000f00 */
.L_x_191:
[----:B--2---:R2:W3:Y:S02]  /*ad60*/  SYNCS.PHASECHK.TRANS64.TRYWAIT P0, [R0+URZ+0x78], R9 ;  /* 0x00007809000075a7 */ /* 0x0044e400080011ff */
[----:B---3--:R-:W-:Y:S05]  /*ad70*/  @!P0 NANOSLEEP.SYNCS 0x989680 ;  /* 0x009896800000895d */ /* 0x008fea0003900000 */
[----:B------:R-:W3:Y:S02]  /*ad80*/  @!P0 SYNCS.PHASECHK.TRANS64 P0, [R0+URZ+0x78], R9 ;  /* 0x00007809000085a7 */ /* 0x000ee400080010ff */
[----:B---3--:R-:W-:Y:S05]  /*ad90*/  @!P0 BRA `(.L_x_191) ;  /* 0xfffffffc00f08947 */ /* 0x008fea000383ffff */
[----:B------:R-:W-:Y:S05]  /*ada0*/  BRA `(.L_x_192) ;  /* 0xffffffac00387947 */ /* 0x000fea000383ffff */
.L_x_101:
[----:B------:R-:W-:-:S07]  /*adb0*/  MOV R0, UR21 ;  /* 0x0000001500007c02 */ /* 0x000fce0008000f00 */
.L_x_193:
[----:B--2---:R2:W4:Y:S02]  /*adc0*/  SYNCS.PHASECHK.TRANS64.TRYWAIT P0, [R0+URZ+0x60], R3 ;  /* 0x00006003000075a7 */ /* 0x00452400080011ff */
[----:B----4-:R-:W-:Y:S05]  /*add0*/  @!P0 NANOSLEEP.SYNCS 0x989680 ;  /* 0x009896800000895d */ /* 0x010fea0003900000 */
[----:B------:R-:W4:Y:S02]  /*ade0*/  @!P0 SYNCS.PHASECHK.TRANS64 P0, [R0+URZ+0x60], R3 ;  /* 0x00006003000085a7 */ /* 0x000f2400080010ff */
[----:B----4-:R-:W-:Y:S05]  /*adf0*/  @!P0 BRA `(.L_x_193) ;  /* 0xfffffffc00f08947 */ /* 0x010fea000383ffff */
[----:B------:R-:W-:Y:S05]  /*ae00*/  BRA `(.L_x_194) ;  /* 0xffffffac00c47947 */ /* 0x000fea000383ffff */
.L_x_102:
[----:B--2---:R-:W-:-:S07]  /*ae10*/  MOV R0, UR21 ;  /* 0x0000001500007c02 */ /* 0x004fce0008000f00 */
.L_x_195:
[----:B--2---:R2:W4:Y:S02]  /*ae20*/  SYNCS.PHASECHK.TRANS64.TRYWAIT P0, [R0+URZ+0x68], R3 ;  /* 0x00006803000075a7 */ /* 0x00452400080011ff */
[----:B----4-:R-:W-:Y:S05]  /*ae30*/  @!P0 NANOSLEEP.SYNCS 0x989680 ;  /* 0x009896800000895d */ /* 0x010fea0003900000 */
[----:B------:R-:W4:Y:S02]  /*ae40*/  @!P0 SYNCS.PHASECHK.TRANS64 P0, [R0+URZ+0x68], R3 ;  /* 0x00006803000085a7 */ /* 0x000f2400080010ff */
[----:B----4-:R-:W-:Y:S05]  /*ae50*/  @!P0 BRA `(.L_x_195) ;  /* 0xfffffffc00f08947 */ /* 0x010fea000383ffff */
[----:B------:R-:W-:Y:S05]  /*ae60*/  BRA `(.L_x_196) ;  /* 0xffffffac00b47947 */ /* 0x000fea000383ffff */
.L_x_103:
[----:B--2---:R-:W-:-:S07]  /*ae70*/  MOV R0, UR21 ;  /* 0x0000001500007c02 */ /* 0x004fce0008000f00 */
.L_x_197:
[----:B--2---:R2:W4:Y:S02]  /*ae80*/  SYNCS.PHASECHK.TRANS64.TRYWAIT P0, [R0+URZ+0x70], R3 ;  /* 0x00007003000075a7 */ /* 0x00452400080011ff */
[----:B----4-:R-:W-:Y:S05]  /*ae90*/  @!P0 NANOSLEEP.SYNCS 0x989680 ;  /* 0x009896800000895d */ /* 0x010fea0003900000 */
[----:B------:R-:W4:Y:S02]  /*aea0*/  @!P0 SYNCS.PHASECHK.TRANS64 P0, [R0+URZ+0x70], R3 ;  /* 0x00007003000085a7 */ /* 0x000f2400080010ff */
[----:B----4-:R-:W-:Y:S05]  /*aeb0*/  @!P0 BRA `(.L_x_197) ;  /* 0xfffffffc00f08947 */ /* 0x010fea000383ffff */
[----:B------:R-:W-:Y:S05]  /*aec0*/  BRA `(.L_x_198) ;  /* 0xffffffac00a47947 */ /* 0x000fea000383ffff */
.L_x_105:
[----:B--2---:R2:W4:Y:S02]  /*aed0*/  SYNCS.PHASECHK.TRANS64.TRYWAIT P0, [R3+URZ+0x90], R0 ;  /* 0x00009000030075a7 */ /* 0x00452400080011ff */
[----:B----4-:R-:W-:Y:S05]  /*aee0*/  @!P0 NANOSLEEP.SYNCS 0x989680 ;  /* 0x009896800000895d */ /* 0x010fea0003900000 */
[----:B------:R-:W4:Y:S02]  /*aef0*/  @!P0 SYNCS.PHASECHK.TRANS64 P0, [R3+URZ+0x90], R0 ;  /* 0x00009000030085a7 */ /* 0x000f2400080010ff */
[----:B----4-:R-:W-:Y:S05]  /*af00*/  @!P0 BRA `(.L_x_105) ;  /* 0xfffffffc00f08947 */ /* 0x010fea000383ffff */
[----:B------:R-:W-:Y:S05]  /*af10*/  BRA `(.L_x_199) ;  /* 0xffffffb000787947 */ /* 0x000fea000383ffff */
.L_x_116:
[----:B-1----:R-:W-:Y:S04]  /*af20*/  MOV R0, UR43 ;  /* 0x0000002b00007c02 */ /* 0x002fe80008000f00 */
[----:B------:R1:W2:Y:S03]  /*af30*/  SYNCS.PHASECHK.TRANS64.TRYWAIT P0, [R0+URZ+0x40], R5 ;  /* 0x00004005000075a7 */ /* 0x0002a600080011ff */
[----:B--2---:R-:W-:Y:S05]  /*af40*/  @!P0 NANOSLEEP.SYNCS 0x989680 ;  /* 0x009896800000895d */ /* 0x004fea0003900000 */
[----:B------:R-:W2:Y:S02]  /*af50*/  @!P0 SYNCS.PHASECHK.TRANS64 P0, [R0+URZ+0x40], R5 ;  /* 0x00004005000085a7 */ /* 0x000ea400080010ff */
[----:B--2---:R-:W-:Y:S05]  /*af60*/  @!P0 BRA `(.L_x_116) ;  /* 0xfffffffc00ec8947 */ /* 0x004fea000383ffff */
[----:B------:R-:W-:Y:S05]  /*af70*/  BRA `(.L_x_115) ;  /* 0xffffffbc00cc7947 */ /* 0x000fea000383ffff */
.L_x_118:
[----:B-1----:R1:W3:Y:S02]  /*af80*/  SYNCS.PHASECHK.TRANS64.TRYWAIT P1, [R100+URZ+0xb0], R3 ;  /* 0x0000b003640075a7 */ /* 0x0022e400080211ff */
[----:B---3--:R-:W-:Y:S05]  /*af90*/  @!P1 NANOSLEEP.SYNCS 0x989680 ;  /* 0x009896800000995d */ /* 0x008fea0003900000 */
[----:B------:R-:W3:Y:S02]  /*afa0*/  @!P1 SYNCS.PHASECHK.TRANS64 P1, [R100+URZ+0xb0], R3 ;  /* 0x0000b003640095a7 */ /* 0x000ee400080210ff */
[----:B---3--:R-:W-:Y:S05]  /*afb0*/  @!P1 BRA `(.L_x_118) ;  /* 0xfffffffc00f09947 */ /* 0x008fea000383ffff */
[----:B------:R-:W-:Y:S05]  /*afc0*/  BRA `(.L_x_117) ;  /* 0xffffffbc00f47947 */ /* 0x000fea000383ffff */
.L_x_127:
[----:B---3--:R3:W4:Y:S02]  /*afd0*/  SYNCS.PHASECHK.TRANS64.TRYWAIT P0, [R3+URZ+0x40], R0 ;  /* 0x00004000030075a7 */ /* 0x00872400080011ff */
[----:B----4-:R-:W-:Y:S05]  /*afe0*/  @!P0 NANOSLEEP.SYNCS 0x989680 ;  /* 0x009896800000895d */ /* 0x010fea0003900000 */
[----:B------:R-:W4:Y:S02]  /*aff0*/  @!P0 SYNCS.PHASECHK.TRANS64 P0, [R3+URZ+0x40], R0 ;  /* 0x00004000030085a7 */ /* 0x000f2400080010ff */
[----:B----4-:R-:W-:Y:S05]  /*b000*/  @!P0 BRA `(.L_x_127) ;  /* 0xfffffffc00f08947 */ /* 0x010fea000383ffff */
[----:B------:R-:W-:Y:S05]  /*b010*/  BRA `(.L_x_126) ;  /* 0xffffffc800e47947 */ /* 0x000fea000383ffff */
.L_x_135:
[----:B---3--:R3:W4:Y:S02]  /*b020*/  SYNCS.PHASECHK.TRANS64.TRYWAIT P0, [R62+URZ+0x40], R5 ;  /* 0x000040053e0075a7 */ /* 0x00872400080011ff */
[----:B----4-:R-:W-:Y:S05]  /*b030*/  @!P0 NANOSLEEP.SYNCS 0x989680 ;  /* 0x009896800000895d */ /* 0x010fea0003900000 */
[----:B------:R-:W4:Y:S02]  /*b040*/  @!P0 SYNCS.PHASECHK.TRANS64 P0, [R62+URZ+0x40], R5 ;  /* 0x000040053e0085a7 */ /* 0x000f2400080010ff */
[----:B----4-:R-:W-:Y:S05]  /*b050*/  @!P0 BRA `(.L_x_135) ;  /* 0xfffffffc00f08947 */ /* 0x010fea000383ffff */
[----:B------:R-:W-:Y:S05]  /*b060*/  BRA `(.L_x_134) ;  /* 0xffffffd400fc7947 */ /* 0x000fea000383ffff */
.L_x_143:
[----:B---3--:R3:W4:Y:S02]  /*b070*/  SYNCS.PHASECHK.TRANS64.TRYWAIT P0, [R62+URZ+0x40], R5 ;  /* 0x000040053e0075a7 */ /* 0x00872400080011ff */
[----:B----4-:R-:W-:Y:S05]  /*b080*/  @!P0 NANOSLEEP.SYNCS 0x989680 ;  /* 0x009896800000895d */ /* 0x010fea0003900000 */
[----:B------:R-:W4:Y:S02]  /*b090*/  @!P0 SYNCS.PHASECHK.TRANS64 P0, [R62+URZ+0x40], R5 ;  /* 0x000040053e0085a7 */ /* 0x000f2400080010ff */
[----:B----4-:R-:W-:Y:S05]  /*b0a0*/  @!P0 BRA `(.L_x_143) ;  /* 0xfffffffc00f08947 */ /* 0x010fea000383ffff */
[----:B------:R-:W-:Y:S05]  /*b0b0*/  BRA `(.L_x_142) ;  /* 0xffffffe400147947 */ /* 0x000fea000383ffff */
        .weak           $__internal_0_$__cuda_sm10x_tcgen05_guardrail_trap_col_being_dealloced_not_returned_by_alloc
        .type           $__internal_0_$__cuda_sm10x_tcgen05_guardrail_trap_col_being_dealloced_not_returned_by_alloc,@function
        .size           $__internal_0_$__cuda_sm10x_tcgen05_guardrail_trap_col_being_dealloced_not_returned_by_alloc,($__internal_1_$__cuda_sm10x_tcgen05_guardrail_trap_phase_invalid_during_alloc - $__internal_0_$__cuda_sm10x_tcgen05_guardrail_trap_col_being_dealloced_not_returned_by_alloc)
$__internal_0_$__cuda_sm10x_tcgen05_guardrail_trap_col_being_dealloced_not_returned_by_alloc:
[----:B------:R-:W-:Y:S05]  /*b0c0*/  BPT.TRAP 0x1 ;  /* 0x000000040000795c */ /* 0x000fea0000300000 */
[----:B------:R-:W-:-:S04]  /*b0d0*/  HFMA2 R3, -RZ, RZ, 0, 0 ;  /* 0x00000000ff037431 */ /* 0x000fc800000001ff */
[----:B------:R-:W-:Y:S05]  /*b0e0*/  RET.REL.NODEC R2 `(_ZN7cutlass13device_kernelINS_4gemm6kernel13GemmUniversalIN4cute5tupleIJiiiiEEENS1_10collective13CollectiveMmaINS1_35MainloopSm100TmaUmmaWarpSpecializedILi4ELi2ELi4ENS5_IJNS4_1CILi4EEESB_NSA_ILi1EEEEEEEENS5_IJNSA_ILi128EEENSA_ILi256EEESF_EEENS_10bfloat16_tENS5_IJlSC_lEEESI_SJ_NS4_8TiledMMAINS4_8MMA_AtomIJNS4_26SM100_MMA_F16BF16_2x1SM_SSISI_SI_fLi128ELi256ELNS4_4UMMA5MajorE0ELSO_0ELNSN_7ScaleInE0ELSP_0EEEEEENS4_6LayoutINS5_IJSC_SC_SC_EEENS5_IJNSA_ILi0EEESU_SU_EEEEENS5_IJNS4_10UnderscoreESX_SX_EEEEENS4_28SM100_TMA_2SM_LOAD_MULTICASTENS4_14ComposedLayoutINS4_7SwizzleILi3ELi4ELi3EEENS4_18smem_ptr_flag_bitsILi16EEENSS_INS5_IJNSA_ILi8EEENSA_ILi64EEEEEENS5_IJS17_SC_EEEEEEEvNS4_8identityES10_S1B_vS1C_EENS_8epilogue10collective18CollectiveEpilogueINS1E_23Sm100TmaWarpSpecializedILi4ELi2ELi32ELb1ELb0EEEJNS5_IJS17_SG_SF_EEENS5_IJNSS_IS17_SC_EENSS_INS5_IJNSA_ILi32EEENSA_ILi2EEEEEENS5_IJSC_SF_EEEEEEEESI_SJ_SI_SJ_NS1E_6fusion15FusionCallbacksIS1I_NS1R_17LinearCombinationISI_fSI_fLNS_15FloatRoundStyleE2EEES1J_S1Q_JEEENS4_5SM1004TMEM4LOAD26SM100_TMEM_LOAD_32dp32b32xENS4_13SM90_TMA_LOADENS11_INS12_ILi2ELi4ELi3EEES15_NSS_INS5_IJS16_S1L_EEENS5_IJS1L_SC_EEEEEEENS4_39AutoVectorizingCopyWithAssumedAlignmentILi128EEENS4_14SM90_TMA_STOREES26_S28_S28_EEEvvEEEEvNT_6ParamsE) ;  /* 0xffffff4c02c47950 */ /* 0x000fea0003c3ffff */
        .weak           $__internal_1_$__cuda_sm10x_tcgen05_guardrail_trap_phase_invalid_during_alloc
        .type           $__internal_1_$__cuda_sm10x_tcgen05_guardrail_trap_phase_invalid_during_alloc,@function
        .size           $__internal_1_$__cuda_sm10x_tcgen05_guardrail_trap_phase_invalid_during_alloc,($__internal_2_$__cuda_sm10x_tcgen05_guardrail_trap_unallocated_columns_being_dealloced - $__internal_1_$__cuda_sm10x_tcgen05_guardrail_trap_phase_invalid_during_alloc)
$__internal_1_$__cuda_sm10x_tcgen05_guardrail_trap_phase_invalid_during_alloc:
[----:B------:R-:W-:Y:S05]  /*b0f0*/  BPT.TRAP 0x1 ;  /* 0x000000040000795c */ /* 0x000fea0000300000 */
[----:B------:R-:W-:-:S04]  /*b100*/  MOV R5, 0x0 ;  /* 0x0000000000057802 */ /* 0x000fc80000000f00 */
[----:B------:R-:W-:Y:S05]  /*b110*/  RET.REL.NODEC R4 `(_ZN7cutlass13device_kernelINS_4gemm6kernel13GemmUniversalIN4cute5tupleIJiiiiEEENS1_10collective13CollectiveMmaINS1_35MainloopSm100TmaUmmaWarpSpecializedILi4ELi2ELi4ENS5_IJNS4_1CILi4EEESB_NSA_ILi1EEEEEEEENS5_IJNSA_ILi128EEENSA_ILi256EEESF_EEENS_10bfloat16_tENS5_IJlSC_lEEESI_SJ_NS4_8TiledMMAINS4_8MMA_AtomIJNS4_26SM100_MMA_F16BF16_2x1SM_SSISI_SI_fLi128ELi256ELNS4_4UMMA5MajorE0ELSO_0ELNSN_7ScaleInE0ELSP_0EEEEEENS4_6LayoutINS5_IJSC_SC_SC_EEENS5_IJNSA_ILi0EEESU_SU_EEEEENS5_IJNS4_10UnderscoreESX_SX_EEEEENS4_28SM100_TMA_2SM_LOAD_MULTICASTENS4_14ComposedLayoutINS4_7SwizzleILi3ELi4ELi3EEENS4_18smem_ptr_flag_bitsILi16EEENSS_INS5_IJNSA_ILi8EEENSA_ILi64EEEEEENS5_IJS17_SC_EEEEEEEvNS4_8identityES10_S1B_vS1C_EENS_8epilogue10collective18CollectiveEpilogueINS1E_23Sm100TmaWarpSpecializedILi4ELi2ELi32ELb1ELb0EEEJNS5_IJS17_SG_SF_EEENS5_IJNSS_IS17_SC_EENSS_INS5_IJNSA_ILi32EEENSA_ILi2EEEEEENS5_IJSC_SF_EEEEEEEESI_SJ_SI_SJ_NS1E_6fusion15FusionCallbacksIS1I_NS1R_17LinearCombinationISI_fSI_fLNS_15FloatRoundStyleE2EEES1J_S1Q_JEEENS4_5SM1004TMEM4LOAD26SM100_TMEM_LOAD_32dp32b32xENS4_13SM90_TMA_LOADENS11_INS12_ILi2ELi4ELi3EEES15_NSS_INS5_IJS16_S1L_EEENS5_IJS1L_SC_EEEEEEENS4_39AutoVectorizingCopyWithAssumedAlignmentILi128EEENS4_14SM90_TMA_STOREES26_S28_S28_EEEvvEEEEvNT_6ParamsE) ;  /* 0xffffff4c04b87950 */ /* 0x000fea0003c3ffff */
        .weak           $__internal_2_$__cuda_sm10x_tcgen05_guardrail_trap_unallocated_columns_being_dealloced
        .type           $__internal_2_$__cuda_sm10x_tcgen05_guardrail_trap_unallocated_columns_being_dealloced,@function
        .size           $__internal_2_$__cuda_sm10x_tcgen05_guardrail_trap_unallocated_columns_being_dealloced,(.L_x_201 - $__internal_2_$__cuda_sm10x_tcgen05_guardrail_trap_unallocated_columns_being_dealloced)
$__internal_2_$__cuda_sm10x_tcgen05_guardrail_trap_unallocated_columns_being_dealloced:
[----:B------:R-:W-:Y:S05]  /*b120*/  BPT.TRAP 0x1 ;  /* 0x000000040000795c */ /* 0x000fea0000300000 */
[----:B------:R-:W-:-:S04]  /*b130*/  HFMA2 R3, -RZ, RZ, 0, 0 ;  /* 0x00000000ff037431 */ /* 0x000fc800000001ff */
[----:B------:R-:W-:Y:S05]  /*b140*/  RET.REL.NODEC R2 `(_ZN7cutlass13device_kernelINS_4gemm6kernel13GemmUniversalIN4cute5tupleIJiiiiEEENS1_10collective13CollectiveMmaINS1_35MainloopSm100TmaUmmaWarpSpecializedILi4ELi2ELi4ENS5_IJNS4_1CILi4EEESB_NSA_ILi1EEEEEEEENS5_IJNSA_ILi128EEENSA_ILi256EEESF_EEENS_10bfloat16_tENS5_IJlSC_lEEESI_SJ_NS4_8TiledMMAINS4_8MMA_AtomIJNS4_26SM100_MMA_F16BF16_2x1SM_SSISI_SI_fLi128ELi256ELNS4_4UMMA5MajorE0ELSO_0ELNSN_7ScaleInE0ELSP_0EEEEEENS4_6LayoutINS5_IJSC_SC_SC_EEENS5_IJNSA_ILi0EEESU_SU_EEEEENS5_IJNS4_10UnderscoreESX_SX_EEEEENS4_28SM100_TMA_2SM_LOAD_MULTICASTENS4_14ComposedLayoutINS4_7SwizzleILi3ELi4ELi3EEENS4_18smem_ptr_flag_bitsILi16EEENSS_INS5_IJNSA_ILi8EEENSA_ILi64EEEEEENS5_IJS17_SC_EEEEEEEvNS4_8identityES10_S1B_vS1C_EENS_8epilogue10collective18CollectiveEpilogueINS1E_23Sm100TmaWarpSpecializedILi4ELi2ELi32ELb1ELb0EEEJNS5_IJS17_SG_SF_EEENS5_IJNSS_IS17_SC_EENSS_INS5_IJNSA_ILi32EEENSA_ILi2EEEEEENS5_IJSC_SF_EEEEEEEESI_SJ_SI_SJ_NS1E_6fusion15FusionCallbacksIS1I_NS1R_17LinearCombinationISI_fSI_fLNS_15FloatRoundStyleE2EEES1J_S1Q_JEEENS4_5SM1004TMEM4LOAD26SM100_TMEM_LOAD_32dp32b32xENS4_13SM90_TMA_LOADENS11_INS12_ILi2ELi4ELi3EEES15_NSS_INS5_IJS16_S1L_EEENS5_IJS1L_SC_EEEEEEENS4_39AutoVectorizingCopyWithAssumedAlignmentILi128EEENS4_14SM90_TMA_STOREES26_S28_S28_EEEvvEEEEvNT_6ParamsE) ;  /* 0xffffff4c02ac7950 */ /* 0x000fea0003c3ffff */
.L_x_200:
[----:B------:R-:W-:-:S00]  /*b150*/  BRA `(.L_x_200) ;  /* 0xfffffffc00fc7947 */ /* 0x000fc0000383ffff */
[----:B------:R-:W-:-:S00]  /*b160*/  NOP ;  /* 0x0000000000007918 */ /* 0x000fc00000000000 */
        /* <DEDUP_REMOVED lines=9> */
.L_x_201:


//--------------------- .nv.global.init           --------------------------
	.section	.nv.global.init,"aw",@progbits
.nv.global.init:
	.type		$str$27,@object
	.size		$str$27,($str$28 - $str$27)
$str$27:
        /*0000*/ 	.byte	0x28, 0x61, 0x64, 0x64, 0x72, 0x65, 0x73, 0x73, 0x20, 0x26, 0x20, 0x6d, 0x61, 0x73, 0x6b, 0x29
        /*0010*/ 	.byte	0x20, 0x3d, 0x3d, 0x20, 0x30, 0x00
	.type		$str$28,@object
	.size		$str$28,($str$26 - $str$28)
$str$28:
        /*0016*/ 	.byte	0x2f, 0x74, 0x6d, 0x70, 0x2f, 0x63, 0x75, 0x74, 0x6c, 0x61, 0x73, 0x73, 0x5f, 0x73, 0x77, 0x65
        /*0026*/ 	.byte	0x65, 0x70, 0x5f, 0x73, 0x72, 0x63, 0x2f, 0x69, 0x6e, 0x63, 0x6c, 0x75, 0x64, 0x65, 0x2f, 0x63
        /*0036*/ 	.byte	0x75, 0x74, 0x65, 0x2f, 0x70, 0x6f, 0x69, 0x6e, 0x74, 0x65, 0x72, 0x5f, 0x66, 0x6c, 0x61, 0x67
        /*0046*/ 	.byte	0x67, 0x65, 0x64, 0x2e, 0x68, 0x70, 0x70, 0x00
	.type		$str$26,@object
	.size		$str$26,($str$25 - $str$26)
$str$26:
        /*004e*/ 	.byte	0x2f, 0x74, 0x6d, 0x70, 0x2f, 0x63, 0x75, 0x74, 0x6c, 0x61, 0x73, 0x73, 0x5f, 0x73, 0x77, 0x65
        /*005e*/ 	.byte	0x65, 0x70, 0x5f, 0x73, 0x72, 0x63, 0x2f, 0x69, 0x6e, 0x63, 0x6c, 0x75, 0x64, 0x65, 0x2f, 0x63
        /*006e*/ 	.byte	0x75, 0x74, 0x65, 0x2f, 0x61, 0x74, 0x6f, 0x6d, 0x2f, 0x63, 0x6f, 0x70, 0x79, 0x5f, 0x74, 0x72
        /*007e*/ 	.byte	0x61, 0x69, 0x74, 0x73, 0x5f, 0x73, 0x6d, 0x31, 0x30, 0x30, 0x2e, 0x68, 0x70, 0x70, 0x00
	.type		$str$25,@object
	.size		$str$25,(__unnamed_1 - $str$25)
$str$25:
        /*008d*/ 	.byte	0x28, 0x28, 0x75, 0x69, 0x6e, 0x74, 0x33, 0x32, 0x5f, 0x74, 0x28, 0x74, 0x68, 0x72, 0x65, 0x61
        /*009d*/ 	.byte	0x64, 0x49, 0x64, 0x78, 0x2e, 0x78, 0x29, 0x20, 0x2f, 0x20, 0x33, 0x32, 0x29, 0x20, 0x25, 0x20
        /*00ad*/ 	.byte	0x34, 0x29, 0x20, 0x3d, 0x3d, 0x20, 0x28, 0x28, 0x28, 0x74, 0x6d, 0x65, 0x6d, 0x5f, 0x61, 0x64
        /*00bd*/ 	.byte	0x64, 0x72, 0x20, 0x3e, 0x3e, 0x20, 0x31, 0x36, 0x29, 0x20, 0x2f, 0x20, 0x33, 0x32, 0x29, 0x20
        /*00cd*/ 	.byte	0x25, 0x20, 0x34, 0x29, 0x00
	.type		__unnamed_1,@object
	.size		__unnamed_1,(__unnamed_2 - __unnamed_1)
__unnamed_1:
        /*00d2*/ 	.byte	0x61, 0x75, 0x74, 0x6f, 0x20, 0x63, 0x75, 0x74, 0x65, 0x3a, 0x3a, 0x61, 0x73, 0x5f, 0x70, 0x6f
        /* <DEDUP_REMOVED lines=24> */
        /*0262*/ 	.byte	0x43, 0x3c, 0x34, 0x30, 0x39, 0x36, 0x3e, 0x3e, 0x3e, 0x3e, 0x5d, 0x00
	.type		__unnamed_2,@object
	.size		__unnamed_2,(.L_2 - __unnamed_2)
__unnamed_2:
        /* <DEDUP_REMOVED lines=42> */
        /*050e*/ 	.byte	0x3e, 0x3e, 0x5d, 0x00
.L_2:


//--------------------- .nv.shared._ZN7cutlass13device_kernelINS_4gemm6kernel13GemmUniversalIN4cute5tupleIJiiiiEEENS1_10collective13CollectiveMmaINS1_35MainloopSm100TmaUmmaWarpSpecializedILi4ELi2ELi4ENS5_IJNS4_1CILi4EEESB_NSA_ILi1EEEEEEEENS5_IJNSA_ILi128EEENSA_ILi256EEESF_EEENS_10bfloat16_tENS5_IJlSC_lEEESI_SJ_NS4_8TiledMMAINS4_8MMA_AtomIJNS4_26SM100_MMA_F16BF16_2x1SM_SSISI_SI_fLi128ELi256ELNS4_4UMMA5MajorE0ELSO_0ELNSN_7ScaleInE0ELSP_0EEEEEENS4_6LayoutINS5_IJSC_SC_SC_EEENS5_IJNSA_ILi0EEESU_SU_EEEEENS5_IJNS4_10UnderscoreESX_SX_EEEEENS4_28SM100_TMA_2SM_LOAD_MULTICASTENS4_14ComposedLayoutINS4_7SwizzleILi3ELi4ELi3EEENS4_18smem_ptr_flag_bitsILi16EEENSS_INS5_IJNSA_ILi8EEENSA_ILi64EEEEEENS5_IJS17_SC_EEEEEEEvNS4_8identityES10_S1B_vS1C_EENS_8epilogue10collective18CollectiveEpilogueINS1E_23Sm100TmaWarpSpecializedILi4ELi2ELi32ELb1ELb0EEEJNS5_IJS17_SG_SF_EEENS5_IJNSS_IS17_SC_EENSS_INS5_IJNSA_ILi32EEENSA_ILi2EEEEEENS5_IJSC_SF_EEEEEEEESI_SJ_SI_SJ_NS1E_6fusion15FusionCallbacksIS1I_NS1R_17LinearCombinationISI_fSI_fLNS_15FloatRoundStyleE2EEES1J_S1Q_JEEENS4_5SM1004TMEM4LOAD26SM100_TMEM_LOAD_32dp32b32xENS4_13SM90_TMA_LOADENS11_INS12_ILi2ELi4ELi3EEES15_NSS_INS5_IJS16_S1L_EEENS5_IJS1L_SC_EEEEEEENS4_39AutoVectorizingCopyWithAssumedAlignmentILi128EEENS4_14SM90_TMA_STOREES26_S28_S28_EEEvvEEEEvNT_6ParamsE --------------------------
	.section	.nv.shared._ZN7cutlass13device_kernelINS_4gemm6kernel13GemmUniversalIN4cute5tupleIJiiiiEEENS1_10collective13CollectiveMmaINS1_35MainloopSm100TmaUmmaWarpSpecializedILi4ELi2ELi4ENS5_IJNS4_1CILi4EEESB_NSA_ILi1EEEEEEEENS5_IJNSA_ILi128EEENSA_ILi256EEESF_EEENS_10bfloat16_tENS5_IJlSC_lEEESI_SJ_NS4_8TiledMMAINS4_8MMA_AtomIJNS4_26SM100_MMA_F16BF16_2x1SM_SSISI_SI_fLi128ELi256ELNS4_4UMMA5MajorE0ELSO_0ELNSN_7ScaleInE0ELSP_0EEEEEENS4_6LayoutINS5_IJSC_SC_SC_EEENS5_IJNSA_ILi0EEESU_SU_EEEEENS5_IJNS4_10UnderscoreESX_SX_EEEEENS4_28SM100_TMA_2SM_LOAD_MULTICASTENS4_14ComposedLayoutINS4_7SwizzleILi3ELi4ELi3EEENS4_18smem_ptr_flag_bitsILi16EEENSS_INS5_IJNSA_ILi8EEENSA_ILi64EEEEEENS5_IJS17_SC_EEEEEEEvNS4_8identityES10_S1B_vS1C_EENS_8epilogue10collective18CollectiveEpilogueINS1E_23Sm100TmaWarpSpecializedILi4ELi2ELi32ELb1ELb0EEEJNS5_IJS17_SG_SF_EEENS5_IJNSS_IS17_SC_EENSS_INS5_IJNSA_ILi32EEENSA_ILi2EEEEEENS5_IJSC_SF_EEEEEEEESI_SJ_SI_SJ_NS1E_6fusion15FusionCallbacksIS1I_NS1R_17LinearCombinationISI_fSI_fLNS_15FloatRoundStyleE2EEES1J_S1Q_JEEENS4_5SM1004TMEM4LOAD26SM100_TMEM_LOAD_32dp32b32xENS4_13SM90_TMA_LOADENS11_INS12_ILi2ELi4ELi3EEES15_NSS_INS5_IJS16_S1L_EEENS5_IJS1L_SC_EEEEEEENS4_39AutoVectorizingCopyWithAssumedAlignmentILi128EEENS4_14SM90_TMA_STOREES26_S28_S28_EEEvvEEEEvNT_6ParamsE,"aw",@nobits
	.sectionflags	@""
	.align	16
	.zero		1024


//--------------------- .nv.shared.reserved.0     --------------------------
	.section	.nv.shared.reserved.0,"aw",@nobits
	.weak		__nv_reservedSMEM_offset_0_alias
	.size		__nv_reservedSMEM_offset_0_alias, 0, 64
	.other		__nv_reservedSMEM_offset_0_alias,@"STO_CUDA_RESERVED_SHARED STV_DEFAULT"
__nv_reservedSMEM_offset_0_alias:
	.zero		0
.nv.shared.reserved.0:
	.zero		64
	.weak		__nv_reservedSMEM_tcgen05_partition
	.type		__nv_reservedSMEM_tcgen05_partition,@object
	.size		__nv_reservedSMEM_tcgen05_partition,(.L_0 - __nv_reservedSMEM_tcgen05_partition)
__nv_reservedSMEM_tcgen05_partition:
	.zero		32
.L_0:


//--------------------- .nv.global                --------------------------
	.section	.nv.global,"aw",@nobits
.nv.global:
	.type		_ZN40_INTERNAL_78c00806_4_k_cu_bae481f3_296914cute1_E,@object
	.size		_ZN40_INTERNAL_78c00806_4_k_cu_bae481f3_296914cute1_E,(_ZN40_INTERNAL_78c00806_4_k_cu_bae481f3_296914cuda3std3__45__cpo6cbeginE - _ZN40_INTERNAL_78c00806_4_k_cu_bae481f3_296914cute1_E)
_ZN40_INTERNAL_78c00806_4_k_cu_bae481f3_296914cute1_E:
	.zero		1
	.type		_ZN40_INTERNAL_78c00806_4_k_cu_bae481f3_296914cuda3std3__45__cpo6cbeginE,@object
	.size		_ZN40_INTERNAL_78c00806_4_k_cu_bae481f3_296914cuda3std3__45__cpo6cbeginE,(_ZN40_INTERNAL_78c00806_4_k_cu_bae481f3_296914cuda3std3__48in_placeE - _ZN40_INTERNAL_78c00806_4_k_cu_bae481f3_296914cuda3std3__45__cpo6cbeginE)
_ZN40_INTERNAL_78c00806_4_k_cu_bae481f3_296914cuda3std3__45__cpo6cbeginE:
	.zero		1
	.type		_ZN40_INTERNAL_78c00806_4_k_cu_bae481f3_296914cuda3std3__48in_placeE,@object
	.size		_ZN40_INTERNAL_78c00806_4_k_cu_bae481f3_296914cuda3std3__48in_placeE,(_ZN40_INTERNAL_78c00806_4_k_cu_bae481f3_296914cuda3std6ranges3__45__cpo9iter_moveE - _ZN40_INTERNAL_78c00806_4_k_cu_bae481f3_296914cuda3std3__48in_placeE)
_ZN40_INTERNAL_78c00806_4_k_cu_bae481f3_296914cuda3std3__48in_placeE:
	.zero		1
	.type		_ZN40_INTERNAL_78c00806_4_k_cu_bae481f3_296914cuda3std6ranges3__45__cpo9iter_moveE,@object
	.size		_ZN40_INTERNAL_78c00806_4_k_cu_bae481f3_296914cuda3std6ranges3__45__cpo9iter_moveE,(_ZN40_INTERNAL_78c00806_4_k_cu_bae481f3_296914cuda3std3__45__cpo5beginE - _ZN40_INTERNAL_78c00806_4_k_cu_bae481f3_296914cuda3std6ranges3__45__cpo9iter_moveE)
_ZN40_INTERNAL_78c00806_4_k_cu_bae481f3_296914cuda3std6ranges3__45__cpo9iter_moveE:
	.zero		1
	.type		_ZN40_INTERNAL_78c00806_4_k_cu_bae481f3_296914cuda3std3__45__cpo5beginE,@object
	.size		_ZN40_INTERNAL_78c00806_4_k_cu_bae481f3_296914cuda3std3__45__cpo5beginE,(_ZN40_INTERNAL_78c00806_4_k_cu_bae481f3_296914cuda3std3__442_GLOBAL__N__78c00806_4_k_cu_bae481f3_296916ignoreE - _ZN40_INTERNAL_78c00806_4_k_cu_bae481f3_296914cuda3std3__45__cpo5beginE)
_ZN40_INTERNAL_78c00806_4_k_cu_bae481f3_296914cuda3std3__45__cpo5beginE:
	.zero		1
	.type		_ZN40_INTERNAL_78c00806_4_k_cu_bae481f3_296914cuda3std3__442_GLOBAL__N__78c00806_4_k_cu_bae481f3_296916ignoreE,@object
	.size		_ZN40_INTERNAL_78c00806_4_k_cu_bae481f3_296914cuda3std3__442_GLOBAL__N__78c00806_4_k_cu_bae481f3_296916ignoreE,(_ZN40_INTERNAL_78c00806_4_k_cu_bae481f3_296914cute7productE - _ZN40_INTERNAL_78c00806_4_k_cu_bae481f3_296914cuda3std3__442_GLOBAL__N__78c00806_4_k_cu_bae481f3_296916ignoreE)
_ZN40_INTERNAL_78c00806_4_k_cu_bae481f3_296914cuda3std3__442_GLOBAL__N__78c00806_4_k_cu_bae481f3_296916ignoreE:
	.zero		1
	.type		_ZN40_INTERNAL_78c00806_4_k_cu_bae481f3_296914cute7productE,@object
	.size		_ZN40_INTERNAL_78c00806_4_k_cu_bae481f3_296914cute7productE,(_ZN40_INTERNAL_78c00806_4_k_cu_bae481f3_296914cuda3std3__45__cpo3endE - _ZN40_INTERNAL_78c00806_4_k_cu_bae481f3_296914cute7productE)
_ZN40_INTERNAL_78c00806_4_k_cu_bae481f3_296914cute7productE:
	.zero		1
	.type		_ZN40_INTERNAL_78c00806_4_k_cu_bae481f3_296914cuda3std3__45__cpo3endE,@object
	.size		_ZN40_INTERNAL_78c00806_4_k_cu_bae481f3_296914cuda3std3__45__cpo3endE,(_ZN40_INTERNAL_78c00806_4_k_cu_bae481f3_296914cuda3std3__419piecewise_constructE - _ZN40_INTERNAL_78c00806_4_k_cu_bae481f3_296914cuda3std3__45__cpo3endE)
_ZN40_INTERNAL_78c00806_4_k_cu_bae481f3_296914cuda3std3__45__cpo3endE:
	.zero		1
	.type		_ZN40_INTERNAL_78c00806_4_k_cu_bae481f3_296914cuda3std3__419piecewise_constructE,@object
	.size		_ZN40_INTERNAL_78c00806_4_k_cu_bae481f3_296914cuda3std3__419piecewise_constructE,(_ZN40_INTERNAL_78c00806_4_k_cu_bae481f3_296914cuda3std3__45__cpo4cendE - _ZN40_INTERNAL_78c00806_4_k_cu_bae481f3_296914cuda3std3__419piecewise_constructE)
_ZN40_INTERNAL_78c00806_4_k_cu_bae481f3_296914cuda3std3__419piecewise_constructE:
	.zero		1
	.type		_ZN40_INTERNAL_78c00806_4_k_cu_bae481f3_296914cuda3std3__45__cpo4cendE,@object
	.size		_ZN40_INTERNAL_78c00806_4_k_cu_bae481f3_296914cuda3std3__45__cpo4cendE,(_ZN40_INTERNAL_78c00806_4_k_cu_bae481f3_296914cuda3std6ranges3__45__cpo4swapE - _ZN40_INTERNAL_78c00806_4_k_cu_bae481f3_296914cuda3std3__45__cpo4cendE)
_ZN40_INTERNAL_78c00806_4_k_cu_bae481f3_296914cuda3std3__45__cpo4cendE:
	.zero		1
	.type		_ZN40_INTERNAL_78c00806_4_k_cu_bae481f3_296914cuda3std6ranges3__45__cpo4swapE,@object
	.size		_ZN40_INTERNAL_78c00806_4_k_cu_bae481f3_296914cuda3std6ranges3__45__cpo4swapE,(.L_10 - _ZN40_INTERNAL_78c00806_4_k_cu_bae481f3_296914cuda3std6ranges3__45__cpo4swapE)
_ZN40_INTERNAL_78c00806_4_k_cu_bae481f3_296914cuda3std6ranges3__45__cpo4swapE:
	.zero		1
.L_10:


//--------------------- .nv.constant0._ZN7cutlass13device_kernelINS_4gemm6kernel13GemmUniversalIN4cute5tupleIJiiiiEEENS1_10collective13CollectiveMmaINS1_35MainloopSm100TmaUmmaWarpSpecializedILi4ELi2ELi4ENS5_IJNS4_1CILi4EEESB_NSA_ILi1EEEEEEEENS5_IJNSA_ILi128EEENSA_ILi256EEESF_EEENS_10bfloat16_tENS5_IJlSC_lEEESI_SJ_NS4_8TiledMMAINS4_8MMA_AtomIJNS4_26SM100_MMA_F16BF16_2x1SM_SSISI_SI_fLi128ELi256ELNS4_4UMMA5MajorE0ELSO_0ELNSN_7ScaleInE0ELSP_0EEEEEENS4_6LayoutINS5_IJSC_SC_SC_EEENS5_IJNSA_ILi0EEESU_SU_EEEEENS5_IJNS4_10UnderscoreESX_SX_EEEEENS4_28SM100_TMA_2SM_LOAD_MULTICASTENS4_14ComposedLayoutINS4_7SwizzleILi3ELi4ELi3EEENS4_18smem_ptr_flag_bitsILi16EEENSS_INS5_IJNSA_ILi8EEENSA_ILi64EEEEEENS5_IJS17_SC_EEEEEEEvNS4_8identityES10_S1B_vS1C_EENS_8epilogue10collective18CollectiveEpilogueINS1E_23Sm100TmaWarpSpecializedILi4ELi2ELi32ELb1ELb0EEEJNS5_IJS17_SG_SF_EEENS5_IJNSS_IS17_SC_EENSS_INS5_IJNSA_ILi32EEENSA_ILi2EEEEEENS5_IJSC_SF_EEEEEEEESI_SJ_SI_SJ_NS1E_6fusion15FusionCallbacksIS1I_NS1R_17LinearCombinationISI_fSI_fLNS_15FloatRoundStyleE2EEES1J_S1Q_JEEENS4_5SM1004TMEM4LOAD26SM100_TMEM_LOAD_32dp32b32xENS4_13SM90_TMA_LOADENS11_INS12_ILi2ELi4ELi3EEES15_NSS_INS5_IJS16_S1L_EEENS5_IJS1L_SC_EEEEEEENS4_39AutoVectorizingCopyWithAssumedAlignmentILi128EEENS4_14SM90_TMA_STOREES26_S28_S28_EEEvvEEEEvNT_6ParamsE --------------------------
	.section	.nv.constant0._ZN7cutlass13device_kernelINS_4gemm6kernel13GemmUniversalIN4cute5tupleIJiiiiEEENS1_10collective13CollectiveMmaINS1_35MainloopSm100TmaUmmaWarpSpecializedILi4ELi2ELi4ENS5_IJNS4_1CILi4EEESB_NSA_ILi1EEEEEEEENS5_IJNSA_ILi128EEENSA_ILi256EEESF_EEENS_10bfloat16_tENS5_IJlSC_lEEESI_SJ_NS4_8TiledMMAINS4_8MMA_AtomIJNS4_26SM100_MMA_F16BF16_2x1SM_SSISI_SI_fLi128ELi256ELNS4_4UMMA5MajorE0ELSO_0ELNSN_7ScaleInE0ELSP_0EEEEEENS4_6LayoutINS5_IJSC_SC_SC_EEENS5_IJNSA_ILi0EEESU_SU_EEEEENS5_IJNS4_10UnderscoreESX_SX_EEEEENS4_28SM100_TMA_2SM_LOAD_MULTICASTENS4_14ComposedLayoutINS4_7SwizzleILi3ELi4ELi3EEENS4_18smem_ptr_flag_bitsILi16EEENSS_INS5_IJNSA_ILi8EEENSA_ILi64EEEEEENS5_IJS17_SC_EEEEEEEvNS4_8identityES10_S1B_vS1C_EENS_8epilogue10collective18CollectiveEpilogueINS1E_23Sm100TmaWarpSpecializedILi4ELi2ELi32ELb1ELb0EEEJNS5_IJS17_SG_SF_EEENS5_IJNSS_IS17_SC_EENSS_INS5_IJNSA_ILi32EEENSA_ILi2EEEEEENS5_IJSC_SF_EEEEEEEESI_SJ_SI_SJ_NS1E_6fusion15FusionCallbacksIS1I_NS1R_17LinearCombinationISI_fSI_fLNS_15FloatRoundStyleE2EEES1J_S1Q_JEEENS4_5SM1004TMEM4LOAD26SM100_TMEM_LOAD_32dp32b32xENS4_13SM90_TMA_LOADENS11_INS12_ILi2ELi4ELi3EEES15_NSS_INS5_IJS16_S1L_EEENS5_IJS1L_SC_EEEEEEENS4_39AutoVectorizingCopyWithAssumedAlignmentILi128EEENS4_14SM90_TMA_STOREES26_S28_S28_EEEvvEEEEvNT_6ParamsE,"a",@progbits
	.sectionflags	@""
	.align	4
.nv.constant0._ZN7cutlass13device_kernelINS_4gemm6kernel13GemmUniversalIN4cute5tupleIJiiiiEEENS1_10collective13CollectiveMmaINS1_35MainloopSm100TmaUmmaWarpSpecializedILi4ELi2ELi4ENS5_IJNS4_1CILi4EEESB_NSA_ILi1EEEEEEEENS5_IJNSA_ILi128EEENSA_ILi256EEESF_EEENS_10bfloat16_tENS5_IJlSC_lEEESI_SJ_NS4_8TiledMMAINS4_8MMA_AtomIJNS4_26SM100_MMA_F16BF16_2x1SM_SSISI_SI_fLi128ELi256ELNS4_4UMMA5MajorE0ELSO_0ELNSN_7ScaleInE0ELSP_0EEEEEENS4_6LayoutINS5_IJSC_SC_SC_EEENS5_IJNSA_ILi0EEESU_SU_EEEEENS5_IJNS4_10UnderscoreESX_SX_EEEEENS4_28SM100_TMA_2SM_LOAD_MULTICASTENS4_14ComposedLayoutINS4_7SwizzleILi3ELi4ELi3EEENS4_18smem_ptr_flag_bitsILi16EEENSS_INS5_IJNSA_ILi8EEENSA_ILi64EEEEEENS5_IJS17_SC_EEEEEEEvNS4_8identityES10_S1B_vS1C_EENS_8epilogue10collective18CollectiveEpilogueINS1E_23Sm100TmaWarpSpecializedILi4ELi2ELi32ELb1ELb0EEEJNS5_IJS17_SG_SF_EEENS5_IJNSS_IS17_SC_EENSS_INS5_IJNSA_ILi32EEENSA_ILi2EEEEEENS5_IJSC_SF_EEEEEEEESI_SJ_SI_SJ_NS1E_6fusion15FusionCallbacksIS1I_NS1R_17LinearCombinationISI_fSI_fLNS_15FloatRoundStyleE2EEES1J_S1Q_JEEENS4_5SM1004TMEM4LOAD26SM100_TMEM_LOAD_32dp32b32xENS4_13SM90_TMA_LOADENS11_INS12_ILi2ELi4ELi3EEES15_NSS_INS5_IJS16_S1L_EEENS5_IJS1L_SC_EEEEEEENS4_39AutoVectorizingCopyWithAssumedAlignmentILi128EEENS4_14SM90_TMA_STOREES26_S28_S28_EEEvvEEEEvNT_6ParamsE:
	.zero		2944


//--------------------- SYMBOLS --------------------------

	.type		.nv.reservedSmem.offset0,@object
	.size		.nv.reservedSmem.offset0,0x4
	.type		.nv.reservedSmem.cap,@object
	.size		.nv.reservedSmem.cap,0x4
	.type		__assertfail,@function
